	.target	sm_90a

	.elftype	@"ET_EXEC"


//--------------------- .note.nv.tkinfo           --------------------------
	.section	.note.nv.tkinfo,"",@"SHT_NOTE"
	.sectionflags	@"SHF_NOTE_NV_TKINFO"
	.tkinfo
        /*0018*/ 	.word	0x00000002
        /*0030*/ 	.string	""
        /*0030*/ 	.string	"ptxas"
        /*0030*/ 	.string	"Cuda compilation tools, release 13.0, V13.0.88"
        /*0030*/ 	.string	"Build cuda_13.0.r13.0/compiler.36424714_0"
        /*0030*/ 	.string	"-arch sm_90a -m 64 "



//--------------------- .note.nv.cuinfo           --------------------------
	.section	.note.nv.cuinfo,"",@"SHT_NOTE"
	.sectionflags	@"SHF_NOTE_NV_CUINFO"
        /*0018*/ 	.short	0x0002
        /*001a*/ 	.short	0x005a
        /*001c*/ 	.short	0x0082
	.zero		2


//--------------------- .nv.info                  --------------------------
	.section	.nv.info,"",@"SHT_CUDA_INFO"
	.align	4


	//----- nvinfo : EIATTR_REGCOUNT
	.align		4
        /*0000*/ 	.byte	0x04, 0x2f
        /*0002*/ 	.short	(.L_15 - .L_14)
	.align		4
.L_14:
        /*0004*/ 	.word	index@(_ZN7cutlass13device_kernelINS_4gemm6kernel13GemmUniversalIN4cute5tupleIJiiiiEEENS1_10collective13CollectiveMmaINS1_34MainloopSm90TmaGmmaWarpSpecializedILi18ENS5_IJNS4_1CILi1EEESB_SB_EEENS1_32KernelTmaWarpSpecializedPingpongEEENS5_IJNSA_ILi64EEENSA_ILi32EEESF_EEENS_6half_tENS5_IJlSB_lEEESI_SJ_NS4_8TiledMMAINS4_8MMA_AtomIJNS4_4SM904GMMA25MMA_64x32x16_F32F16F16_SSILNSN_5MajorE0ELSP_0ELNSN_7ScaleInE1ELSQ_1EEEEEENS4_6LayoutISC_NS5_IJNSA_ILi0EEESU_SU_EEEEENS5_IJNS4_10UnderscoreESX_SX_EEEEENS4_13SM90_TMA_LOADENS4_14ComposedLayoutINS4_7SwizzleILi3ELi4ELi3EEENS4_18smem_ptr_flag_bitsILi16EEENST_INS5_IJNSA_ILi8EEESF_EEENS5_IJSF_SB_EEEEEEEvNS4_8identityES10_S1A_vS1B_EENS_8epilogue10collective6detail29Sm90TmaWarpSpecializedAdapterINS1E_15DefaultEpilogueISI_SJ_SJ_NS1D_6thread17LinearCombinationISI_Li1EffLNS1I_9ScaleType4KindE0ELNS_15FloatRoundStyleE2ESI_EENS1_15EpilogueDefaultEEEEEvvEEEEvNT_6ParamsE)
        /*0008*/ 	.word	0x000000a8


	//----- nvinfo : EIATTR_FRAME_SIZE
	.align		4
.L_15:
        /*000c*/ 	.byte	0x04, 0x11
        /*000e*/ 	.short	(.L_17 - .L_16)
	.align		4
.L_16:
        /*0010*/ 	.word	index@(_ZN7cutlass13device_kernelINS_4gemm6kernel13GemmUniversalIN4cute5tupleIJiiiiEEENS1_10collective13CollectiveMmaINS1_34MainloopSm90TmaGmmaWarpSpecializedILi18ENS5_IJNS4_1CILi1EEESB_SB_EEENS1_32KernelTmaWarpSpecializedPingpongEEENS5_IJNSA_ILi64EEENSA_ILi32EEESF_EEENS_6half_tENS5_IJlSB_lEEESI_SJ_NS4_8TiledMMAINS4_8MMA_AtomIJNS4_4SM904GMMA25MMA_64x32x16_F32F16F16_SSILNSN_5MajorE0ELSP_0ELNSN_7ScaleInE1ELSQ_1EEEEEENS4_6LayoutISC_NS5_IJNSA_ILi0EEESU_SU_EEEEENS5_IJNS4_10UnderscoreESX_SX_EEEEENS4_13SM90_TMA_LOADENS4_14ComposedLayoutINS4_7SwizzleILi3ELi4ELi3EEENS4_18smem_ptr_flag_bitsILi16EEENST_INS5_IJNSA_ILi8EEESF_EEENS5_IJSF_SB_EEEEEEEvNS4_8identityES10_S1A_vS1B_EENS_8epilogue10collective6detail29Sm90TmaWarpSpecializedAdapterINS1E_15DefaultEpilogueISI_SJ_SJ_NS1D_6thread17LinearCombinationISI_Li1EffLNS1I_9ScaleType4KindE0ELNS_15FloatRoundStyleE2ESI_EENS1_15EpilogueDefaultEEEEEvvEEEEvNT_6ParamsE)
        /*0014*/ 	.word	0x00000008


	//----- nvinfo : EIATTR_MIN_STACK_SIZE
	.align		4
.L_17:
        /*0018*/ 	.byte	0x04, 0x12
        /*001a*/ 	.short	(.L_19 - .L_18)
	.align		4
.L_18:
        /*001c*/ 	.word	index@(_ZN7cutlass13device_kernelINS_4gemm6kernel13GemmUniversalIN4cute5tupleIJiiiiEEENS1_10collective13CollectiveMmaINS1_34MainloopSm90TmaGmmaWarpSpecializedILi18ENS5_IJNS4_1CILi1EEESB_SB_EEENS1_32KernelTmaWarpSpecializedPingpongEEENS5_IJNSA_ILi64EEENSA_ILi32EEESF_EEENS_6half_tENS5_IJlSB_lEEESI_SJ_NS4_8TiledMMAINS4_8MMA_AtomIJNS4_4SM904GMMA25MMA_64x32x16_F32F16F16_SSILNSN_5MajorE0ELSP_0ELNSN_7ScaleInE1ELSQ_1EEEEEENS4_6LayoutISC_NS5_IJNSA_ILi0EEESU_SU_EEEEENS5_IJNS4_10UnderscoreESX_SX_EEEEENS4_13SM90_TMA_LOADENS4_14ComposedLayoutINS4_7SwizzleILi3ELi4ELi3EEENS4_18smem_ptr_flag_bitsILi16EEENST_INS5_IJNSA_ILi8EEESF_EEENS5_IJSF_SB_EEEEEEEvNS4_8identityES10_S1A_vS1B_EENS_8epilogue10collective6detail29Sm90TmaWarpSpecializedAdapterINS1E_15DefaultEpilogueISI_SJ_SJ_NS1D_6thread17LinearCombinationISI_Li1EffLNS1I_9ScaleType4KindE0ELNS_15FloatRoundStyleE2ESI_EENS1_15EpilogueDefaultEEEEEvvEEEEvNT_6ParamsE)
        /*0020*/ 	.word	0x00000008
.L_19:


//--------------------- .nv.compat                --------------------------
	.section	.nv.compat,"",@"SHT_CUDA_COMPAT_INFO"
	.align	4
        /*0000*/ 	.byte	0x02, 0x09, 0x01, 0x00, 0x02, 0x02, 0x04, 0x00, 0x02, 0x05, 0x05, 0x00, 0x03, 0x07, 0x01, 0x01
        /*0010*/ 	.byte	0x02, 0x03, 0x01, 0x00, 0x02, 0x06, 0x01, 0x00, 0x04, 0x0b, 0x08, 0x00, 0x00, 0x00, 0x00, 0x00
        /*0020*/ 	.byte	0x00, 0x00, 0x00, 0x00


//--------------------- .nv.info._ZN7cutlass13device_kernelINS_4gemm6kernel13GemmUniversalIN4cute5tupleIJiiiiEEENS1_10collective13CollectiveMmaINS1_34MainloopSm90TmaGmmaWarpSpecializedILi18ENS5_IJNS4_1CILi1EEESB_SB_EEENS1_32KernelTmaWarpSpecializedPingpongEEENS5_IJNSA_ILi64EEENSA_ILi32EEESF_EEENS_6half_tENS5_IJlSB_lEEESI_SJ_NS4_8TiledMMAINS4_8MMA_AtomIJNS4_4SM904GMMA25MMA_64x32x16_F32F16F16_SSILNSN_5MajorE0ELSP_0ELNSN_7ScaleInE1ELSQ_1EEEEEENS4_6LayoutISC_NS5_IJNSA_ILi0EEESU_SU_EEEEENS5_IJNS4_10UnderscoreESX_SX_EEEEENS4_13SM90_TMA_LOADENS4_14ComposedLayoutINS4_7SwizzleILi3ELi4ELi3EEENS4_18smem_ptr_flag_bitsILi16EEENST_INS5_IJNSA_ILi8EEESF_EEENS5_IJSF_SB_EEEEEEEvNS4_8identityES10_S1A_vS1B_EENS_8epilogue10collective6detail29Sm90TmaWarpSpecializedAdapterINS1E_15DefaultEpilogueISI_SJ_SJ_NS1D_6thread17LinearCombinationISI_Li1EffLNS1I_9ScaleType4KindE0ELNS_15FloatRoundStyleE2ESI_EENS1_15EpilogueDefaultEEEEEvvEEEEvNT_6ParamsE --------------------------
	.section	.nv.info._ZN7cutlass13device_kernelINS_4gemm6kernel13GemmUniversalIN4cute5tupleIJiiiiEEENS1_10collective13CollectiveMmaINS1_34MainloopSm90TmaGmmaWarpSpecializedILi18ENS5_IJNS4_1CILi1EEESB_SB_EEENS1_32KernelTmaWarpSpecializedPingpongEEENS5_IJNSA_ILi64EEENSA_ILi32EEESF_EEENS_6half_tENS5_IJlSB_lEEESI_SJ_NS4_8TiledMMAINS4_8MMA_AtomIJNS4_4SM904GMMA25MMA_64x32x16_F32F16F16_SSILNSN_5MajorE0ELSP_0ELNSN_7ScaleInE1ELSQ_1EEEEEENS4_6LayoutISC_NS5_IJNSA_ILi0EEESU_SU_EEEEENS5_IJNS4_10UnderscoreESX_SX_EEEEENS4_13SM90_TMA_LOADENS4_14ComposedLayoutINS4_7SwizzleILi3ELi4ELi3EEENS4_18smem_ptr_flag_bitsILi16EEENST_INS5_IJNSA_ILi8EEESF_EEENS5_IJSF_SB_EEEEEEEvNS4_8identityES10_S1A_vS1B_EENS_8epilogue10collective6detail29Sm90TmaWarpSpecializedAdapterINS1E_15DefaultEpilogueISI_SJ_SJ_NS1D_6thread17LinearCombinationISI_Li1EffLNS1I_9ScaleType4KindE0ELNS_15FloatRoundStyleE2ESI_EENS1_15EpilogueDefaultEEEEEvvEEEEvNT_6ParamsE,"",@"SHT_CUDA_INFO"
	.sectionflags	@""
	.align	4


	//----- nvinfo : EIATTR_CUDA_API_VERSION
	.align		4
        /*0000*/ 	.byte	0x04, 0x37
        /*0002*/ 	.short	(.L_21 - .L_20)
.L_20:
        /*0004*/ 	.word	0x00000082


	//----- nvinfo : EIATTR_KPARAM_INFO
	.align		4
.L_21:
        /*0008*/ 	.byte	0x04, 0x17
        /*000a*/ 	.short	(.L_23 - .L_22)
.L_22:
        /*000c*/ 	.word	0x00000000
        /*0010*/ 	.short	0x0000
        /*0012*/ 	.short	0x0070
        /*0014*/ 	.byte	0x00, 0xf0, 0x01, 0x10


	//----- nvinfo : EIATTR_SPARSE_MMA_MASK
	.align		4
.L_23:
        /*0018*/ 	.byte	0x03, 0x50
        /*001a*/ 	.short	0x0000


	//----- nvinfo : EIATTR_MAXREG_COUNT
	.align		4
        /*001c*/ 	.byte	0x03, 0x1b
        /*001e*/ 	.short	0x00a8


	//----- nvinfo : EIATTR_NUM_BARRIERS
	.align		4
        /*0020*/ 	.byte	0x02, 0x4c
        /*0022*/ 	.byte	0x01
	.zero		1


	//----- nvinfo : EIATTR_EXTERNS
	.align		4
        /*0024*/ 	.byte	0x04, 0x0f
        /*0026*/ 	.short	(.L_25 - .L_24)


	//   ....[0]....
	.align		4
.L_24:
        /*0028*/ 	.word	index@(__assertfail)


	//----- nvinfo : EIATTR_ANNOTATIONS
	.align		4
.L_25:
        /*002c*/ 	.byte	0x04, 0x55
        /*002e*/ 	.short	(.L_27 - .L_26)


	//   ....[0]....
.L_26:
        /*0030*/ 	.word	0x00000001
        /*0034*/ 	.byte	0xc0, 0x0c, 0x00, 0x00, 0x01, 0x00, 0x00, 0x00, 0xf0, 0x13, 0x00, 0x00, 0x01, 0x00, 0x00, 0x00
        /*0044*/ 	.byte	0x30, 0x35, 0x00, 0x00, 0x01, 0x00, 0x00, 0x00, 0x30, 0x41, 0x00, 0x00


	//----- nvinfo : EIATTR_MERCURY_ISA_VERSION
	.align		4
.L_27:
        /*0050*/ 	.byte	0x03, 0x5f
        /*0052*/ 	.short	0x0101


	//----- nvinfo : EIATTR_INT_WARP_WIDE_INSTR_OFFSETS
	.align		4
        /*0054*/ 	.byte	0x04, 0x31
        /*0056*/ 	.short	(.L_29 - .L_28)


	//   ....[0]....
.L_28:
        /*0058*/ 	.word	0x000005e0


	//   ....[1]....
        /*005c*/ 	.word	0x00000600


	//   ....[2]....
        /*0060*/ 	.word	0x00000680


	//   ....[3]....
        /*0064*/ 	.word	0x00000690


	//   ....[4]....
        /*0068*/ 	.word	0x000006a0


	//   ....[5]....
        /*006c*/ 	.word	0x000006c0


	//   ....[6]....
        /*0070*/ 	.word	0x00000750


	//   ....[7]....
        /*0074*/ 	.word	0x00000770


	//----- nvinfo : EIATTR_COOP_GROUP_MASK_REGIDS
	.align		4
.L_29:
        /*0078*/ 	.byte	0x04, 0x29
        /*007a*/ 	.short	(.L_31 - .L_30)


	//   ....[0]....
.L_30:
        /*007c*/ 	.word	0xffffffff


	//   ....[1]....
        /*0080*/ 	.word	0xffffffff


	//   ....[2]....
        /*0084*/ 	.word	0xffffffff


	//   ....[3]....
        /*0088*/ 	.word	0xffffffff


	//   ....[4]....
        /*008c*/ 	.word	0xffffffff


	//   ....[5]....
        /*0090*/ 	.word	0xffffffff


	//----- nvinfo : EIATTR_COOP_GROUP_INSTR_OFFSETS
	.align		4
.L_31:
        /*0094*/ 	.byte	0x04, 0x28
        /*0096*/ 	.short	(.L_33 - .L_32)


	//   ....[0]....
.L_32:
        /*0098*/ 	.word	0x00000070


	//   ....[1]....
        /*009c*/ 	.word	0x00000080


	//   ....[2]....
        /*00a0*/ 	.word	0x00000140


	//   ....[3]....
        /*00a4*/ 	.word	0x000004c0


	//   ....[4]....
        /*00a8*/ 	.word	0x00000500


	//   ....[5]....
        /*00ac*/ 	.word	0x00000540


	//----- nvinfo : EIATTR_REG_RECONFIG
	.align		4
.L_33:
        /*00b0*/ 	.byte	0x01, 0x54
	.zero		2


	//----- nvinfo : EIATTR_SYSCALL_OFFSETS
	.align		4
        /*00b4*/ 	.byte	0x04, 0x46
        /*00b6*/ 	.short	(.L_35 - .L_34)


	//   ....[0]....
.L_34:
        /*00b8*/ 	.word	0x00001870


	//----- nvinfo : EIATTR_MBARRIER_INSTR_OFFSETS
	.align		4
.L_35:
        /*00bc*/ 	.byte	0x04, 0x39
        /*00be*/ 	.short	(.L_37 - .L_36)


	//   ....[0]....
.L_36:
        /*00c0*/ 	.word	0x00000260
        /*00c4*/ 	.word	0x000000ff
        /*00c8*/ 	.word	0x00000000
        /*00cc*/ 	.short	0x0100
        /*00ce*/ 	.byte	0x08
	.zero		1


	//   ....[1]....
        /*00d0*/ 	.word	0x00000270
        /*00d4*/ 	.word	0x000000ff
        /*00d8*/ 	.word	0x00000090
        /*00dc*/ 	.short	0x0100
        /*00de*/ 	.byte	0x08
	.zero		1


	//   ....[2]....
        /*00e0*/ 	.word	0x00000280
        /*00e4*/ 	.word	0x000000ff
        /*00e8*/ 	.word	0x00000008
        /*00ec*/ 	.short	0x0100
        /*00ee*/ 	.byte	0x08
	.zero		1


	//   ....[3]....
        /*00f0*/ 	.word	0x00000290
        /*00f4*/ 	.word	0x000000ff
        /*00f8*/ 	.word	0x00000098
        /*00fc*/ 	.short	0x0100
        /*00fe*/ 	.byte	0x08
	.zero		1


	//   ....[4]....
        /*0100*/ 	.word	0x000002a0
        /*0104*/ 	.word	0x000000ff
        /*0108*/ 	.word	0x00000010
        /*010c*/ 	.short	0x0100
        /*010e*/ 	.byte	0x08
	.zero		1


	//   ....[5]....
        /*0110*/ 	.word	0x000002b0
        /*0114*/ 	.word	0x000000ff
        /*0118*/ 	.word	0x000000a0
        /*011c*/ 	.short	0x0100
        /*011e*/ 	.byte	0x08
	.zero		1


	//   ....[6]....
        /*0120*/ 	.word	0x000002c0
        /*0124*/ 	.word	0x000000ff
        /*0128*/ 	.word	0x00000018
        /*012c*/ 	.short	0x0100
        /*012e*/ 	.byte	0x08
	.zero		1


	//   ....[7]....
        /*0130*/ 	.word	0x000002d0
        /*0134*/ 	.word	0x000000ff
        /*0138*/ 	.word	0x000000a8
        /*013c*/ 	.short	0x0100
        /*013e*/ 	.byte	0x08
	.zero		1


	//   ....[8]....
        /*0140*/ 	.word	0x000002e0
        /*0144*/ 	.word	0x000000ff
        /*0148*/ 	.word	0x00000020
        /*014c*/ 	.short	0x0100
        /*014e*/ 	.byte	0x08
	.zero		1


	//   ....[9]....
        /*0150*/ 	.word	0x000002f0
        /*0154*/ 	.word	0x000000ff
        /*0158*/ 	.word	0x000000b0
        /*015c*/ 	.short	0x0100
        /*015e*/ 	.byte	0x08
	.zero		1


	//   ....[10]....
        /*0160*/ 	.word	0x00000300
        /*0164*/ 	.word	0x000000ff
        /*0168*/ 	.word	0x00000028
        /*016c*/ 	.short	0x0100
        /*016e*/ 	.byte	0x08
	.zero		1


	//   ....[11]....
        /*0170*/ 	.word	0x00000310
        /*0174*/ 	.word	0x000000ff
        /*0178*/ 	.word	0x000000b8
        /*017c*/ 	.short	0x0100
        /*017e*/ 	.byte	0x08
	.zero		1


	//   ....[12]....
        /*0180*/ 	.word	0x00000320
        /*0184*/ 	.word	0x000000ff
        /*0188*/ 	.word	0x00000030
        /*018c*/ 	.short	0x0100
        /*018e*/ 	.byte	0x08
	.zero		1


	//   ....[13]....
        /*0190*/ 	.word	0x00000330
        /*0194*/ 	.word	0x000000ff
        /*0198*/ 	.word	0x000000c0
        /*019c*/ 	.short	0x0100
        /*019e*/ 	.byte	0x08
	.zero		1


	//   ....[14]....
        /*01a0*/ 	.word	0x00000340
        /*01a4*/ 	.word	0x000000ff
        /*01a8*/ 	.word	0x00000038
        /*01ac*/ 	.short	0x0100
        /*01ae*/ 	.byte	0x08
	.zero		1


	//   ....[15]....
        /*01b0*/ 	.word	0x00000350
        /*01b4*/ 	.word	0x000000ff
        /*01b8*/ 	.word	0x000000c8
        /*01bc*/ 	.short	0x0100
        /*01be*/ 	.byte	0x08
	.zero		1


	//   ....[16]....
        /*01c0*/ 	.word	0x00000360
        /*01c4*/ 	.word	0x000000ff
        /*01c8*/ 	.word	0x00000040
        /*01cc*/ 	.short	0x0100
        /*01ce*/ 	.byte	0x08
	.zero		1


	//   ....[17]....
        /*01d0*/ 	.word	0x00000370
        /*01d4*/ 	.word	0x000000ff
        /*01d8*/ 	.word	0x000000d0
        /*01dc*/ 	.short	0x0100
        /*01de*/ 	.byte	0x08
	.zero		1


	//   ....[18]....
        /*01e0*/ 	.word	0x00000380
        /*01e4*/ 	.word	0x000000ff
        /*01e8*/ 	.word	0x00000048
        /*01ec*/ 	.short	0x0100
        /*01ee*/ 	.byte	0x08
	.zero		1


	//   ....[19]....
        /*01f0*/ 	.word	0x00000390
        /*01f4*/ 	.word	0x000000ff
        /*01f8*/ 	.word	0x000000d8
        /*01fc*/ 	.short	0x0100
        /*01fe*/ 	.byte	0x08
	.zero		1


	//   ....[20]....
        /*0200*/ 	.word	0x000003a0
        /*0204*/ 	.word	0x000000ff
        /*0208*/ 	.word	0x00000050
        /*020c*/ 	.short	0x0100
        /*020e*/ 	.byte	0x08
	.zero		1


	//   ....[21]....
        /*0210*/ 	.word	0x000003b0
        /*0214*/ 	.word	0x000000ff
        /*0218*/ 	.word	0x000000e0
        /*021c*/ 	.short	0x0100
        /*021e*/ 	.byte	0x08
	.zero		1


	//   ....[22]....
        /*0220*/ 	.word	0x000003c0
        /*0224*/ 	.word	0x000000ff
        /*0228*/ 	.word	0x00000058
        /*022c*/ 	.short	0x0100
        /*022e*/ 	.byte	0x08
	.zero		1


	//   ....[23]....
        /*0230*/ 	.word	0x000003d0
        /*0234*/ 	.word	0x000000ff
        /*0238*/ 	.word	0x000000e8
        /*023c*/ 	.short	0x0100
        /*023e*/ 	.byte	0x08
	.zero		1


	//   ....[24]....
        /*0240*/ 	.word	0x000003e0
        /*0244*/ 	.word	0x000000ff
        /*0248*/ 	.word	0x00000060
        /*024c*/ 	.short	0x0100
        /*024e*/ 	.byte	0x08
	.zero		1


	//   ....[25]....
        /*0250*/ 	.word	0x000003f0
        /*0254*/ 	.word	0x000000ff
        /*0258*/ 	.word	0x000000f0
        /*025c*/ 	.short	0x0100
        /*025e*/ 	.byte	0x08
	.zero		1


	//   ....[26]....
        /*0260*/ 	.word	0x00000400
        /*0264*/ 	.word	0x000000ff
        /*0268*/ 	.word	0x00000068
        /*026c*/ 	.short	0x0100
        /*026e*/ 	.byte	0x08
	.zero		1


	//   ....[27]....
        /*0270*/ 	.word	0x00000410
        /*0274*/ 	.word	0x000000ff
        /*0278*/ 	.word	0x000000f8
        /*027c*/ 	.short	0x0100
        /*027e*/ 	.byte	0x08
	.zero		1


	//   ....[28]....
        /*0280*/ 	.word	0x00000420
        /*0284*/ 	.word	0x000000ff
        /*0288*/ 	.word	0x00000070
        /*028c*/ 	.short	0x0100
        /*028e*/ 	.byte	0x08
	.zero		1


	//   ....[29]....
        /*0290*/ 	.word	0x00000430
        /*0294*/ 	.word	0x000000ff
        /*0298*/ 	.word	0x00000100
        /*029c*/ 	.short	0x0100
        /*029e*/ 	.byte	0x08
	.zero		1


	//   ....[30]....
        /*02a0*/ 	.word	0x00000440
        /*02a4*/ 	.word	0x000000ff
        /*02a8*/ 	.word	0x00000078
        /*02ac*/ 	.short	0x0100
        /*02ae*/ 	.byte	0x08
	.zero		1


	//   ....[31]....
        /*02b0*/ 	.word	0x00000450
        /*02b4*/ 	.word	0x000000ff
        /*02b8*/ 	.word	0x00000108
        /*02bc*/ 	.short	0x0100
        /*02be*/ 	.byte	0x08
	.zero		1


	//   ....[32]....
        /*02c0*/ 	.word	0x00000460
        /*02c4*/ 	.word	0x000000ff
        /*02c8*/ 	.word	0x00000080
        /*02cc*/ 	.short	0x0100
        /*02ce*/ 	.byte	0x08
	.zero		1


	//   ....[33]....
        /*02d0*/ 	.word	0x00000470
        /*02d4*/ 	.word	0x000000ff
        /*02d8*/ 	.word	0x00000110
        /*02dc*/ 	.short	0x0100
        /*02de*/ 	.byte	0x08
	.zero		1


	//   ....[34]....
        /*02e0*/ 	.word	0x00000480
        /*02e4*/ 	.word	0x000000ff
        /*02e8*/ 	.word	0x00000088
        /*02ec*/ 	.short	0x0100
        /*02ee*/ 	.byte	0x08
	.zero		1


	//   ....[35]....
        /*02f0*/ 	.word	0x00000490
        /*02f4*/ 	.word	0x000000ff
        /*02f8*/ 	.word	0x00000118
        /*02fc*/ 	.short	0x0100
        /*02fe*/ 	.byte	0x08
	.zero		1


	//   ....[36]....
        /*0300*/ 	.word	0x000007b0
        /*0304*/ 	.word	0x000000ff
        /*0308*/ 	.word	0x00000150
        /*030c*/ 	.short	0x0100
        /*030e*/ 	.byte	0x08
	.zero		1


	//   ....[37]....
        /*0310*/ 	.word	0x00000820
        /*0314*/ 	.word	0x000000ff
        /*0318*/ 	.word	0x00000158
        /*031c*/ 	.short	0x0100
        /*031e*/ 	.byte	0x08
	.zero		1


	//   ....[38]....
        /*0320*/ 	.word	0x00000840
        /*0324*/ 	.word	0x000000ff
        /*0328*/ 	.word	0x00000130
        /*032c*/ 	.short	0x0100
        /*032e*/ 	.byte	0x09
	.zero		1


	//   ....[39]....
        /*0330*/ 	.word	0x00000850
        /*0334*/ 	.word	0x000000ff
        /*0338*/ 	.word	0x00000138
        /*033c*/ 	.short	0x0100
        /*033e*/ 	.byte	0x09
	.zero		1


	//   ....[40]....
        /*0340*/ 	.word	0x00000860
        /*0344*/ 	.word	0x000000ff
        /*0348*/ 	.word	0x00000140
        /*034c*/ 	.short	0x0100
        /*034e*/ 	.byte	0x09
	.zero		1


	//   ....[41]....
        /*0350*/ 	.word	0x00000870
        /*0354*/ 	.word	0x000000ff
        /*0358*/ 	.word	0x00000148
        /*035c*/ 	.short	0x0100
        /*035e*/ 	.byte	0x09
	.zero		1


	//   ....[42]....
        /*0360*/ 	.word	0x00001730
        /*0364*/ 	.word	0x000000ff
        /*0368*/ 	.word	0xfffffff8
        /*036c*/ 	.short	0x010a
        /*036e*/ 	.byte	0x2b
	.zero		1


	//   ....[43]....
        /*0370*/ 	.word	0x000018f0
        /*0374*/ 	.word	0x00000003
        /*0378*/ 	.word	0x00000000
        /*037c*/ 	.short	0x010a
        /*037e*/ 	.byte	0x3f
	.zero		1


	//   ....[44]....
        /*0380*/ 	.word	0x00001930
        /*0384*/ 	.word	0x00000003
        /*0388*/ 	.word	0x00000000
        /*038c*/ 	.short	0x010a
        /*038e*/ 	.byte	0x3f
	.zero		1


	//   ....[45]....
        /*0390*/ 	.word	0x00001c30
        /*0394*/ 	.word	0x000000ff
        /*0398*/ 	.word	0x00000000
        /*039c*/ 	.short	0x010a
        /*039e*/ 	.byte	0x04
	.zero		1


	//   ....[46]....
        /*03a0*/ 	.word	0x00001c70
        /*03a4*/ 	.word	0x000000ff
        /*03a8*/ 	.word	0x00000000
        /*03ac*/ 	.short	0x010a
        /*03ae*/ 	.byte	0x04
	.zero		1


	//   ....[47]....
        /*03b0*/ 	.word	0x00001ed0
        /*03b4*/ 	.word	0x000000ff
        /*03b8*/ 	.word	0x00000000
        /*03bc*/ 	.short	0x0101
        /*03be*/ 	.byte	0x04
	.zero		1


	//   ....[48]....
        /*03c0*/ 	.word	0x00001fd0
        /*03c4*/ 	.word	0x00000003
        /*03c8*/ 	.word	0x00000000
        /*03cc*/ 	.short	0x0101
        /*03ce*/ 	.byte	0x30
	.zero		1


	//   ....[49]....
        /*03d0*/ 	.word	0x000020a0
        /*03d4*/ 	.word	0x000000ff
        /*03d8*/ 	.word	0x00000000
        /*03dc*/ 	.short	0x0101
        /*03de*/ 	.byte	0x06
	.zero		1


	//   ....[50]....
        /*03e0*/ 	.word	0x00002110
        /*03e4*/ 	.word	0x000000ff
        /*03e8*/ 	.word	0x00000008
        /*03ec*/ 	.short	0x010a
        /*03ee*/ 	.byte	0x2b
	.zero		1


	//   ....[51]....
        /*03f0*/ 	.word	0x00003570
        /*03f4*/ 	.word	0x00000000
        /*03f8*/ 	.word	0x00000000
        /*03fc*/ 	.short	0x0101
        /*03fe*/ 	.byte	0x30
	.zero		1


	//   ....[52]....
        /*0400*/ 	.word	0x00003ea0
        /*0404*/ 	.word	0x0000000b
        /*0408*/ 	.word	0x00000090
        /*040c*/ 	.short	0x010a
        /*040e*/ 	.byte	0x3f
	.zero		1


	//   ....[53]....
        /*0410*/ 	.word	0x00004250
        /*0414*/ 	.word	0x00000006
        /*0418*/ 	.word	0x00000158
        /*041c*/ 	.short	0x0101
        /*041e*/ 	.byte	0x3f
	.zero		1


	//   ....[54]....
        /*0420*/ 	.word	0x000049a0
        /*0424*/ 	.word	0x00000007
        /*0428*/ 	.word	0x00000000
        /*042c*/ 	.short	0x010a
        /*042e*/ 	.byte	0x3f
	.zero		1


	//   ....[55]....
        /*0430*/ 	.word	0x00004a20
        /*0434*/ 	.word	0x00000009
        /*0438*/ 	.word	0x00000000
        /*043c*/ 	.short	0x010a
        /*043e*/ 	.byte	0x3f
	.zero		1


	//   ....[56]....
        /*0440*/ 	.word	0x00004ab0
        /*0444*/ 	.word	0x00000006
        /*0448*/ 	.word	0x00000000
        /*044c*/ 	.short	0x010a
        /*044e*/ 	.byte	0x3f
	.zero		1


	//   ....[57]....
        /*0450*/ 	.word	0x00004b40
        /*0454*/ 	.word	0x00000009
        /*0458*/ 	.word	0x00000000
        /*045c*/ 	.short	0x010a
        /*045e*/ 	.byte	0x3f
	.zero		1


	//   ....[58]....
        /*0460*/ 	.word	0x00004bd0
        /*0464*/ 	.word	0x00000006
        /*0468*/ 	.word	0x00000000
        /*046c*/ 	.short	0x010a
        /*046e*/ 	.byte	0x3f
	.zero		1


	//   ....[59]....
        /*0470*/ 	.word	0x00004c60
        /*0474*/ 	.word	0x00000009
        /*0478*/ 	.word	0x00000000
        /*047c*/ 	.short	0x010a
        /*047e*/ 	.byte	0x3f
	.zero		1


	//   ....[60]....
        /*0480*/ 	.word	0x00004cf0
        /*0484*/ 	.word	0x00000006
        /*0488*/ 	.word	0x00000000
        /*048c*/ 	.short	0x010a
        /*048e*/ 	.byte	0x3f
	.zero		1


	//   ....[61]....
        /*0490*/ 	.word	0x00004d80
        /*0494*/ 	.word	0x00000009
        /*0498*/ 	.word	0x00000000
        /*049c*/ 	.short	0x010a
        /*049e*/ 	.byte	0x3f
	.zero		1


	//   ....[62]....
        /*04a0*/ 	.word	0x00004e10
        /*04a4*/ 	.word	0x00000006
        /*04a8*/ 	.word	0x00000000
        /*04ac*/ 	.short	0x010a
        /*04ae*/ 	.byte	0x3f
	.zero		1


	//   ....[63]....
        /*04b0*/ 	.word	0x00004ea0
        /*04b4*/ 	.word	0x00000009
        /*04b8*/ 	.word	0x00000000
        /*04bc*/ 	.short	0x010a
        /*04be*/ 	.byte	0x3f
	.zero		1


	//   ....[64]....
        /*04c0*/ 	.word	0x00004f30
        /*04c4*/ 	.word	0x00000006
        /*04c8*/ 	.word	0x00000000
        /*04cc*/ 	.short	0x010a
        /*04ce*/ 	.byte	0x3f
	.zero		1


	//   ....[65]....
        /*04d0*/ 	.word	0x00004fc0
        /*04d4*/ 	.word	0x00000009
        /*04d8*/ 	.word	0x00000000
        /*04dc*/ 	.short	0x010a
        /*04de*/ 	.byte	0x3f
	.zero		1


	//   ....[66]....
        /*04e0*/ 	.word	0x00005050
        /*04e4*/ 	.word	0x00000006
        /*04e8*/ 	.word	0x00000000
        /*04ec*/ 	.short	0x010a
        /*04ee*/ 	.byte	0x3f
	.zero		1


	//   ....[67]....
        /*04f0*/ 	.word	0x000050e0
        /*04f4*/ 	.word	0x00000009
        /*04f8*/ 	.word	0x00000000
        /*04fc*/ 	.short	0x010a
        /*04fe*/ 	.byte	0x3f
	.zero		1


	//   ....[68]....
        /*0500*/ 	.word	0x00005170
        /*0504*/ 	.word	0x00000006
        /*0508*/ 	.word	0x00000000
        /*050c*/ 	.short	0x010a
        /*050e*/ 	.byte	0x3f
	.zero		1


	//   ....[69]....
        /*0510*/ 	.word	0x00005200
        /*0514*/ 	.word	0x00000009
        /*0518*/ 	.word	0x00000000
        /*051c*/ 	.short	0x010a
        /*051e*/ 	.byte	0x3f
	.zero		1


	//   ....[70]....
        /*0520*/ 	.word	0x00005290
        /*0524*/ 	.word	0x00000006
        /*0528*/ 	.word	0x00000000
        /*052c*/ 	.short	0x010a
        /*052e*/ 	.byte	0x3f
	.zero		1


	//   ....[71]....
        /*0530*/ 	.word	0x00005320
        /*0534*/ 	.word	0x00000003
        /*0538*/ 	.word	0x00000000
        /*053c*/ 	.short	0x010a
        /*053e*/ 	.byte	0x3f
	.zero		1


	//   ....[72]....
        /*0540*/ 	.word	0x00005390
        /*0544*/ 	.word	0x00000003
        /*0548*/ 	.word	0xfffffff8
        /*054c*/ 	.short	0x010a
        /*054e*/ 	.byte	0x3f
	.zero		1


	//   ....[73]....
        /*0550*/ 	.word	0x000053e0
        /*0554*/ 	.word	0x00000003
        /*0558*/ 	.word	0x00000000
        /*055c*/ 	.short	0x010a
        /*055e*/ 	.byte	0x3f
	.zero		1


	//   ....[74]....
        /*0560*/ 	.word	0x00005440
        /*0564*/ 	.word	0x00000004
        /*0568*/ 	.word	0x00000000
        /*056c*/ 	.short	0x010a
        /*056e*/ 	.byte	0x3f
	.zero		1


	//   ....[75]....
        /*0570*/ 	.word	0x000054a0
        /*0574*/ 	.word	0x00000003
        /*0578*/ 	.word	0x00000008
        /*057c*/ 	.short	0x010a
        /*057e*/ 	.byte	0x3f
	.zero		1


	//   ....[76]....
        /*0580*/ 	.word	0x00005570
        /*0584*/ 	.word	0x0000000b
        /*0588*/ 	.word	0x00000090
        /*058c*/ 	.short	0x010a
        /*058e*/ 	.byte	0x3f
	.zero		1


	//   ....[77]....
        /*0590*/ 	.word	0x00005640
        /*0594*/ 	.word	0x00000007
        /*0598*/ 	.word	0x00000000
        /*059c*/ 	.short	0x010a
        /*059e*/ 	.byte	0x3f
	.zero		1


	//   ....[78]....
        /*05a0*/ 	.word	0x00005690
        /*05a4*/ 	.word	0x00000009
        /*05a8*/ 	.word	0x00000000
        /*05ac*/ 	.short	0x010a
        /*05ae*/ 	.byte	0x3f
	.zero		1


	//   ....[79]....
        /*05b0*/ 	.word	0x000056e0
        /*05b4*/ 	.word	0x00000006
        /*05b8*/ 	.word	0x00000000
        /*05bc*/ 	.short	0x010a
        /*05be*/ 	.byte	0x3f
	.zero		1


	//   ....[80]....
        /*05c0*/ 	.word	0x00005730
        /*05c4*/ 	.word	0x00000009
        /*05c8*/ 	.word	0x00000000
        /*05cc*/ 	.short	0x010a
        /*05ce*/ 	.byte	0x3f
	.zero		1


	//   ....[81]....
        /*05d0*/ 	.word	0x00005780
        /*05d4*/ 	.word	0x00000006
        /*05d8*/ 	.word	0x00000000
        /*05dc*/ 	.short	0x010a
        /*05de*/ 	.byte	0x3f
	.zero		1


	//   ....[82]....
        /*05e0*/ 	.word	0x000057d0
        /*05e4*/ 	.word	0x00000009
        /*05e8*/ 	.word	0x00000000
        /*05ec*/ 	.short	0x010a
        /*05ee*/ 	.byte	0x3f
	.zero		1


	//   ....[83]....
        /*05f0*/ 	.word	0x00005820
        /*05f4*/ 	.word	0x00000006
        /*05f8*/ 	.word	0x00000000
        /*05fc*/ 	.short	0x010a
        /*05fe*/ 	.byte	0x3f
	.zero		1


	//   ....[84]....
        /*0600*/ 	.word	0x00005870
        /*0604*/ 	.word	0x00000009
        /*0608*/ 	.word	0x00000000
        /*060c*/ 	.short	0x010a
        /*060e*/ 	.byte	0x3f
	.zero		1


	//   ....[85]....
        /*0610*/ 	.word	0x000058c0
        /*0614*/ 	.word	0x00000006
        /*0618*/ 	.word	0x00000000
        /*061c*/ 	.short	0x010a
        /*061e*/ 	.byte	0x3f
	.zero		1


	//   ....[86]....
        /*0620*/ 	.word	0x00005910
        /*0624*/ 	.word	0x00000009
        /*0628*/ 	.word	0x00000000
        /*062c*/ 	.short	0x010a
        /*062e*/ 	.byte	0x3f
	.zero		1


	//   ....[87]....
        /*0630*/ 	.word	0x00005960
        /*0634*/ 	.word	0x00000006
        /*0638*/ 	.word	0x00000000
        /*063c*/ 	.short	0x010a
        /*063e*/ 	.byte	0x3f
	.zero		1


	//   ....[88]....
        /*0640*/ 	.word	0x000059b0
        /*0644*/ 	.word	0x00000009
        /*0648*/ 	.word	0x00000000
        /*064c*/ 	.short	0x010a
        /*064e*/ 	.byte	0x3f
	.zero		1


	//   ....[89]....
        /*0650*/ 	.word	0x00005a00
        /*0654*/ 	.word	0x00000006
        /*0658*/ 	.word	0x00000000
        /*065c*/ 	.short	0x010a
        /*065e*/ 	.byte	0x3f
	.zero		1


	//   ....[90]....
        /*0660*/ 	.word	0x00005a50
        /*0664*/ 	.word	0x00000009
        /*0668*/ 	.word	0x00000000
        /*066c*/ 	.short	0x010a
        /*066e*/ 	.byte	0x3f
	.zero		1


	//   ....[91]....
        /*0670*/ 	.word	0x00005aa0
        /*0674*/ 	.word	0x00000006
        /*0678*/ 	.word	0x00000000
        /*067c*/ 	.short	0x010a
        /*067e*/ 	.byte	0x3f
	.zero		1


	//   ....[92]....
        /*0680*/ 	.word	0x00005af0
        /*0684*/ 	.word	0x00000009
        /*0688*/ 	.word	0x00000000
        /*068c*/ 	.short	0x010a
        /*068e*/ 	.byte	0x3f
	.zero		1


	//   ....[93]....
        /*0690*/ 	.word	0x00005b40
        /*0694*/ 	.word	0x00000006
        /*0698*/ 	.word	0x00000000
        /*069c*/ 	.short	0x010a
        /*069e*/ 	.byte	0x3f
	.zero		1


	//----- nvinfo : EIATTR_NUM_MBARRIERS
	.align		4
.L_37:
        /*06a0*/ 	.byte	0x03, 0x38
        /*06a2*/ 	.short	0x002a


	//----- nvinfo : EIATTR_EXIT_INSTR_OFFSETS
	.align		4
        /*06a4*/ 	.byte	0x04, 0x1c
        /*06a6*/ 	.short	(.L_39 - .L_38)


	//   ....[0]....
.L_38:
        /*06a8*/ 	.word	0x00001380


	//   ....[1]....
        /*06ac*/ 	.word	0x000013e0


	//   ....[2]....
        /*06b0*/ 	.word	0x00003bd0


	//   ....[3]....
        /*06b4*/ 	.word	0x00003c00


	//   ....[4]....
        /*06b8*/ 	.word	0x00005370


	//----- nvinfo : EIATTR_MAX_THREADS
	.align		4
.L_39:
        /*06bc*/ 	.byte	0x04, 0x05
        /*06be*/ 	.short	(.L_41 - .L_40)
.L_40:
        /*06c0*/ 	.word	0x00000180
        /*06c4*/ 	.word	0x00000001
        /*06c8*/ 	.word	0x00000001


	//----- nvinfo : EIATTR_CRS_STACK_SIZE
	.align		4
.L_41:
        /*06cc*/ 	.byte	0x04, 0x1e
        /*06ce*/ 	.short	(.L_43 - .L_42)
.L_42:
        /*06d0*/ 	.word	0x00000000


	//----- nvinfo : EIATTR_CBANK_PARAM_SIZE
	.align		4
.L_43:
        /*06d4*/ 	.byte	0x03, 0x19
        /*06d6*/ 	.short	0x0470


	//----- nvinfo : EIATTR_PARAM_CBANK
	.align		4
        /*06d8*/ 	.byte	0x04, 0x0a
        /*06da*/ 	.short	(.L_45 - .L_44)
	.align		4
.L_44:
        /*06dc*/ 	.word	index@(.nv.constant0._ZN7cutlass13device_kernelINS_4gemm6kernel13GemmUniversalIN4cute5tupleIJiiiiEEENS1_10collective13CollectiveMmaINS1_34MainloopSm90TmaGmmaWarpSpecializedILi18ENS5_IJNS4_1CILi1EEESB_SB_EEENS1_32KernelTmaWarpSpecializedPingpongEEENS5_IJNSA_ILi64EEENSA_ILi32EEESF_EEENS_6half_tENS5_IJlSB_lEEESI_SJ_NS4_8TiledMMAINS4_8MMA_AtomIJNS4_4SM904GMMA25MMA_64x32x16_F32F16F16_SSILNSN_5MajorE0ELSP_0ELNSN_7ScaleInE1ELSQ_1EEEEEENS4_6LayoutISC_NS5_IJNSA_ILi0EEESU_SU_EEEEENS5_IJNS4_10UnderscoreESX_SX_EEEEENS4_13SM90_TMA_LOADENS4_14ComposedLayoutINS4_7SwizzleILi3ELi4ELi3EEENS4_18smem_ptr_flag_bitsILi16EEENST_INS5_IJNSA_ILi8EEESF_EEENS5_IJSF_SB_EEEEEEEvNS4_8identityES10_S1A_vS1B_EENS_8epilogue10collective6detail29Sm90TmaWarpSpecializedAdapterINS1E_15DefaultEpilogueISI_SJ_SJ_NS1D_6thread17LinearCombinationISI_Li1EffLNS1I_9ScaleType4KindE0ELNS_15FloatRoundStyleE2ESI_EENS1_15EpilogueDefaultEEEEEvvEEEEvNT_6ParamsE)
        /*06e0*/ 	.short	0x0210
        /*06e2*/ 	.short	0x0470


	//----- nvinfo : EIATTR_SW_WAR
	.align		4
.L_45:
        /*06e4*/ 	.byte	0x04, 0x36
        /*06e6*/ 	.short	(.L_47 - .L_46)
.L_46:
        /*06e8*/ 	.word	0x00000008
.L_47:


//--------------------- .nv.callgraph             --------------------------
	.section	.nv.callgraph,"",@"SHT_CUDA_CALLGRAPH"
	.align	4
	.sectionentsize	8
	.align		4
        /*0000*/ 	.word	0x00000000
	.align		4
        /*0004*/ 	.word	0xffffffff
	.align		4
        /*0008*/ 	.word	index@(_ZN7cutlass13device_kernelINS_4gemm6kernel13GemmUniversalIN4cute5tupleIJiiiiEEENS1_10collective13CollectiveMmaINS1_34MainloopSm90TmaGmmaWarpSpecializedILi18ENS5_IJNS4_1CILi1EEESB_SB_EEENS1_32KernelTmaWarpSpecializedPingpongEEENS5_IJNSA_ILi64EEENSA_ILi32EEESF_EEENS_6half_tENS5_IJlSB_lEEESI_SJ_NS4_8TiledMMAINS4_8MMA_AtomIJNS4_4SM904GMMA25MMA_64x32x16_F32F16F16_SSILNSN_5MajorE0ELSP_0ELNSN_7ScaleInE1ELSQ_1EEEEEENS4_6LayoutISC_NS5_IJNSA_ILi0EEESU_SU_EEEEENS5_IJNS4_10UnderscoreESX_SX_EEEEENS4_13SM90_TMA_LOADENS4_14ComposedLayoutINS4_7SwizzleILi3ELi4ELi3EEENS4_18smem_ptr_flag_bitsILi16EEENST_INS5_IJNSA_ILi8EEESF_EEENS5_IJSF_SB_EEEEEEEvNS4_8identityES10_S1A_vS1B_EENS_8epilogue10collective6detail29Sm90TmaWarpSpecializedAdapterINS1E_15DefaultEpilogueISI_SJ_SJ_NS1D_6thread17LinearCombinationISI_Li1EffLNS1I_9ScaleType4KindE0ELNS_15FloatRoundStyleE2ESI_EENS1_15EpilogueDefaultEEEEEvvEEEEvNT_6ParamsE)
	.align		4
        /*000c*/ 	.word	index@(__assertfail)
	.align		4
        /*0010*/ 	.word	0x00000000
	.align		4
        /*0014*/ 	.word	0xfffffffe
	.align		4
        /*0018*/ 	.word	0x00000000
	.align		4
        /*001c*/ 	.word	0xfffffffd
	.align		4
        /*0020*/ 	.word	0x00000000
	.align		4
        /*0024*/ 	.word	0xfffffffc


//--------------------- .nv.constant4             --------------------------
	.section	.nv.constant4,"a",@progbits
	.align	8
	.align		8
.nv.constant4:
        /*0000*/ 	.dword	__assertfail
	.align		8
        /*0008*/ 	.dword	__unnamed_1
	.align		8
        /*0010*/ 	.dword	_ZN39_INTERNAL_4f388422_4_k_cu_b1a950ec_56844cuda3std3__45__cpo5beginE
	.align		8
        /*0018*/ 	.dword	_ZN39_INTERNAL_4f388422_4_k_cu_b1a950ec_56844cuda3std3__45__cpo3endE
	.align		8
        /*0020*/ 	.dword	_ZN39_INTERNAL_4f388422_4_k_cu_b1a950ec_56844cuda3std3__45__cpo6cbeginE
	.align		8
        /*0028*/ 	.dword	_ZN39_INTERNAL_4f388422_4_k_cu_b1a950ec_56844cuda3std3__45__cpo4cendE
	.align		8
        /*0030*/ 	.dword	_ZN39_INTERNAL_4f388422_4_k_cu_b1a950ec_56844cuda3std3__441_GLOBAL__N__4f388422_4_k_cu_b1a950ec_56846ignoreE
	.align		8
        /*0038*/ 	.dword	_ZN39_INTERNAL_4f388422_4_k_cu_b1a950ec_56844cuda3std3__419piecewise_constructE
	.align		8
        /*0040*/ 	.dword	_ZN39_INTERNAL_4f388422_4_k_cu_b1a950ec_56844cuda3std3__48in_placeE
	.align		8
        /*0048*/ 	.dword	_ZN39_INTERNAL_4f388422_4_k_cu_b1a950ec_56844cuda3std6ranges3__45__cpo4swapE
	.align		8
        /*0050*/ 	.dword	_ZN39_INTERNAL_4f388422_4_k_cu_b1a950ec_56844cuda3std6ranges3__45__cpo9iter_moveE
	.align		8
        /*0058*/ 	.dword	_ZN39_INTERNAL_4f388422_4_k_cu_b1a950ec_56844cute7productE
	.align		8
        /*0060*/ 	.dword	_ZN39_INTERNAL_4f388422_4_k_cu_b1a950ec_56844cute1_E
	.align		8
        /*0068*/ 	.dword	$str$22
	.align		8
        /*0070*/ 	.dword	$str$23


//--------------------- .text._ZN7cutlass13device_kernelINS_4gemm6kernel13GemmUniversalIN4cute5tupleIJiiiiEEENS1_10collective13CollectiveMmaINS1_34MainloopSm90TmaGmmaWarpSpecializedILi18ENS5_IJNS4_1CILi1EEESB_SB_EEENS1_32KernelTmaWarpSpecializedPingpongEEENS5_IJNSA_ILi64EEENSA_ILi32EEESF_EEENS_6half_tENS5_IJlSB_lEEESI_SJ_NS4_8TiledMMAINS4_8MMA_AtomIJNS4_4SM904GMMA25MMA_64x32x16_F32F16F16_SSILNSN_5MajorE0ELSP_0ELNSN_7ScaleInE1ELSQ_1EEEEEENS4_6LayoutISC_NS5_IJNSA_ILi0EEESU_SU_EEEEENS5_IJNS4_10UnderscoreESX_SX_EEEEENS4_13SM90_TMA_LOADENS4_14ComposedLayoutINS4_7SwizzleILi3ELi4ELi3EEENS4_18smem_ptr_flag_bitsILi16EEENST_INS5_IJNSA_ILi8EEESF_EEENS5_IJSF_SB_EEEEEEEvNS4_8identityES10_S1A_vS1B_EENS_8epilogue10collective6detail29Sm90TmaWarpSpecializedAdapterINS1E_15DefaultEpilogueISI_SJ_SJ_NS1D_6thread17LinearCombinationISI_Li1EffLNS1I_9ScaleType4KindE0ELNS_15FloatRoundStyleE2ESI_EENS1_15EpilogueDefaultEEEEEvvEEEEvNT_6ParamsE --------------------------
	.section	.text._ZN7cutlass13device_kernelINS_4gemm6kernel13GemmUniversalIN4cute5tupleIJiiiiEEENS1_10collective13CollectiveMmaINS1_34MainloopSm90TmaGmmaWarpSpecializedILi18ENS5_IJNS4_1CILi1EEESB_SB_EEENS1_32KernelTmaWarpSpecializedPingpongEEENS5_IJNSA_ILi64EEENSA_ILi32EEESF_EEENS_6half_tENS5_IJlSB_lEEESI_SJ_NS4_8TiledMMAINS4_8MMA_AtomIJNS4_4SM904GMMA25MMA_64x32x16_F32F16F16_SSILNSN_5MajorE0ELSP_0ELNSN_7ScaleInE1ELSQ_1EEEEEENS4_6LayoutISC_NS5_IJNSA_ILi0EEESU_SU_EEEEENS5_IJNS4_10UnderscoreESX_SX_EEEEENS4_13SM90_TMA_LOADENS4_14ComposedLayoutINS4_7SwizzleILi3ELi4ELi3EEENS4_18smem_ptr_flag_bitsILi16EEENST_INS5_IJNSA_ILi8EEESF_EEENS5_IJSF_SB_EEEEEEEvNS4_8identityES10_S1A_vS1B_EENS_8epilogue10collective6detail29Sm90TmaWarpSpecializedAdapterINS1E_15DefaultEpilogueISI_SJ_SJ_NS1D_6thread17LinearCombinationISI_Li1EffLNS1I_9ScaleType4KindE0ELNS_15FloatRoundStyleE2ESI_EENS1_15EpilogueDefaultEEEEEvvEEEEvNT_6ParamsE,"ax",@progbits
	.align	128
.text._ZN7cutlass13device_kernelINS_4gemm6kernel13GemmUniversalIN4cute5tupleIJiiiiEEENS1_10collective13CollectiveMmaINS1_34MainloopSm90TmaGmmaWarpSpecializedILi18ENS5_IJNS4_1CILi1EEESB_SB_EEENS1_32KernelTmaWarpSpecializedPingpongEEENS5_IJNSA_ILi64EEENSA_ILi32EEESF_EEENS_6half_tENS5_IJlSB_lEEESI_SJ_NS4_8TiledMMAINS4_8MMA_AtomIJNS4_4SM904GMMA25MMA_64x32x16_F32F16F16_SSILNSN_5MajorE0ELSP_0ELNSN_7ScaleInE1ELSQ_1EEEEEENS4_6LayoutISC_NS5_IJNSA_ILi0EEESU_SU_EEEEENS5_IJNS4_10UnderscoreESX_SX_EEEEENS4_13SM90_TMA_LOADENS4_14ComposedLayoutINS4_7SwizzleILi3ELi4ELi3EEENS4_18smem_ptr_flag_bitsILi16EEENST_INS5_IJNSA_ILi8EEESF_EEENS5_IJSF_SB_EEEEEEEvNS4_8identityES10_S1A_vS1B_EENS_8epilogue10collective6detail29Sm90TmaWarpSpecializedAdapterINS1E_15DefaultEpilogueISI_SJ_SJ_NS1D_6thread17LinearCombinationISI_Li1EffLNS1I_9ScaleType4KindE0ELNS_15FloatRoundStyleE2ESI_EENS1_15EpilogueDefaultEEEEEvvEEEEvNT_6ParamsE:
        .type           _ZN7cutlass13device_kernelINS_4gemm6kernel13GemmUniversalIN4cute5tupleIJiiiiEEENS1_10collective13CollectiveMmaINS1_34MainloopSm90TmaGmmaWarpSpecializedILi18ENS5_IJNS4_1CILi1EEESB_SB_EEENS1_32KernelTmaWarpSpecializedPingpongEEENS5_IJNSA_ILi64EEENSA_ILi32EEESF_EEENS_6half_tENS5_IJlSB_lEEESI_SJ_NS4_8TiledMMAINS4_8MMA_AtomIJNS4_4SM904GMMA25MMA_64x32x16_F32F16F16_SSILNSN_5MajorE0ELSP_0ELNSN_7ScaleInE1ELSQ_1EEEEEENS4_6LayoutISC_NS5_IJNSA_ILi0EEESU_SU_EEEEENS5_IJNS4_10UnderscoreESX_SX_EEEEENS4_13SM90_TMA_LOADENS4_14ComposedLayoutINS4_7SwizzleILi3ELi4ELi3EEENS4_18smem_ptr_flag_bitsILi16EEENST_INS5_IJNSA_ILi8EEESF_EEENS5_IJSF_SB_EEEEEEEvNS4_8identityES10_S1A_vS1B_EENS_8epilogue10collective6detail29Sm90TmaWarpSpecializedAdapterINS1E_15DefaultEpilogueISI_SJ_SJ_NS1D_6thread17LinearCombinationISI_Li1EffLNS1I_9ScaleType4KindE0ELNS_15FloatRoundStyleE2ESI_EENS1_15EpilogueDefaultEEEEEvvEEEEvNT_6ParamsE,@function
        .size           _ZN7cutlass13device_kernelINS_4gemm6kernel13GemmUniversalIN4cute5tupleIJiiiiEEENS1_10collective13CollectiveMmaINS1_34MainloopSm90TmaGmmaWarpSpecializedILi18ENS5_IJNS4_1CILi1EEESB_SB_EEENS1_32KernelTmaWarpSpecializedPingpongEEENS5_IJNSA_ILi64EEENSA_ILi32EEESF_EEENS_6half_tENS5_IJlSB_lEEESI_SJ_NS4_8TiledMMAINS4_8MMA_AtomIJNS4_4SM904GMMA25MMA_64x32x16_F32F16F16_SSILNSN_5MajorE0ELSP_0ELNSN_7ScaleInE1ELSQ_1EEEEEENS4_6LayoutISC_NS5_IJNSA_ILi0EEESU_SU_EEEEENS5_IJNS4_10UnderscoreESX_SX_EEEEENS4_13SM90_TMA_LOADENS4_14ComposedLayoutINS4_7SwizzleILi3ELi4ELi3EEENS4_18smem_ptr_flag_bitsILi16EEENST_INS5_IJNSA_ILi8EEESF_EEENS5_IJSF_SB_EEEEEEEvNS4_8identityES10_S1A_vS1B_EENS_8epilogue10collective6detail29Sm90TmaWarpSpecializedAdapterINS1E_15DefaultEpilogueISI_SJ_SJ_NS1D_6thread17LinearCombinationISI_Li1EffLNS1I_9ScaleType4KindE0ELNS_15FloatRoundStyleE2ESI_EENS1_15EpilogueDefaultEEEEEvvEEEEvNT_6ParamsE,(.L_x_130 - _ZN7cutlass13device_kernelINS_4gemm6kernel13GemmUniversalIN4cute5tupleIJiiiiEEENS1_10collective13CollectiveMmaINS1_34MainloopSm90TmaGmmaWarpSpecializedILi18ENS5_IJNS4_1CILi1EEESB_SB_EEENS1_32KernelTmaWarpSpecializedPingpongEEENS5_IJNSA_ILi64EEENSA_ILi32EEESF_EEENS_6half_tENS5_IJlSB_lEEESI_SJ_NS4_8TiledMMAINS4_8MMA_AtomIJNS4_4SM904GMMA25MMA_64x32x16_F32F16F16_SSILNSN_5MajorE0ELSP_0ELNSN_7ScaleInE1ELSQ_1EEEEEENS4_6LayoutISC_NS5_IJNSA_ILi0EEESU_SU_EEEEENS5_IJNS4_10UnderscoreESX_SX_EEEEENS4_13SM90_TMA_LOADENS4_14ComposedLayoutINS4_7SwizzleILi3ELi4ELi3EEENS4_18smem_ptr_flag_bitsILi16EEENST_INS5_IJNSA_ILi8EEESF_EEENS5_IJSF_SB_EEEEEEEvNS4_8identityES10_S1A_vS1B_EENS_8epilogue10collective6detail29Sm90TmaWarpSpecializedAdapterINS1E_15DefaultEpilogueISI_SJ_SJ_NS1D_6thread17LinearCombinationISI_Li1EffLNS1I_9ScaleType4KindE0ELNS_15FloatRoundStyleE2ESI_EENS1_15EpilogueDefaultEEEEEvvEEEEvNT_6ParamsE)
        .other          _ZN7cutlass13device_kernelINS_4gemm6kernel13GemmUniversalIN4cute5tupleIJiiiiEEENS1_10collective13CollectiveMmaINS1_34MainloopSm90TmaGmmaWarpSpecializedILi18ENS5_IJNS4_1CILi1EEESB_SB_EEENS1_32KernelTmaWarpSpecializedPingpongEEENS5_IJNSA_ILi64EEENSA_ILi32EEESF_EEENS_6half_tENS5_IJlSB_lEEESI_SJ_NS4_8TiledMMAINS4_8MMA_AtomIJNS4_4SM904GMMA25MMA_64x32x16_F32F16F16_SSILNSN_5MajorE0ELSP_0ELNSN_7ScaleInE1ELSQ_1EEEEEENS4_6LayoutISC_NS5_IJNSA_ILi0EEESU_SU_EEEEENS5_IJNS4_10UnderscoreESX_SX_EEEEENS4_13SM90_TMA_LOADENS4_14ComposedLayoutINS4_7SwizzleILi3ELi4ELi3EEENS4_18smem_ptr_flag_bitsILi16EEENST_INS5_IJNSA_ILi8EEESF_EEENS5_IJSF_SB_EEEEEEEvNS4_8identityES10_S1A_vS1B_EENS_8epilogue10collective6detail29Sm90TmaWarpSpecializedAdapterINS1E_15DefaultEpilogueISI_SJ_SJ_NS1D_6thread17LinearCombinationISI_Li1EffLNS1I_9ScaleType4KindE0ELNS_15FloatRoundStyleE2ESI_EENS1_15EpilogueDefaultEEEEEvvEEEEvNT_6ParamsE,@"STO_CUDA_ENTRY STV_DEFAULT"
_ZN7cutlass13device_kernelINS_4gemm6kernel13GemmUniversalIN4cute5tupleIJiiiiEEENS1_10collective13CollectiveMmaINS1_34MainloopSm90TmaGmmaWarpSpecializedILi18ENS5_IJNS4_1CILi1EEESB_SB_EEENS1_32KernelTmaWarpSpecializedPingpongEEENS5_IJNSA_ILi64EEENSA_ILi32EEESF_EEENS_6half_tENS5_IJlSB_lEEESI_SJ_NS4_8TiledMMAINS4_8MMA_AtomIJNS4_4SM904GMMA25MMA_64x32x16_F32F16F16_SSILNSN_5MajorE0ELSP_0ELNSN_7ScaleInE1ELSQ_1EEEEEENS4_6LayoutISC_NS5_IJNSA_ILi0EEESU_SU_EEEEENS5_IJNS4_10UnderscoreESX_SX_EEEEENS4_13SM90_TMA_LOADENS4_14ComposedLayoutINS4_7SwizzleILi3ELi4ELi3EEENS4_18smem_ptr_flag_bitsILi16EEENST_INS5_IJNSA_ILi8EEESF_EEENS5_IJSF_SB_EEEEEEEvNS4_8identityES10_S1A_vS1B_EENS_8epilogue10collective6detail29Sm90TmaWarpSpecializedAdapterINS1E_15DefaultEpilogueISI_SJ_SJ_NS1D_6thread17LinearCombinationISI_Li1EffLNS1I_9ScaleType4KindE0ELNS_15FloatRoundStyleE2ESI_EENS1_15EpilogueDefaultEEEEEvvEEEEvNT_6ParamsE:
[----:B------:R-:W0:Y:S02]  /*0000*/  LDC R1, c[0x0][0x28] ;  /* 0x00000a00ff017b82 */ /* 0x000e240000000800 */
[----:B0-----:R-:W-:Y:S01]  /*0010*/  VIADD R1, R1, 0xfffffff8 ;  /* 0xfffffff801017836 */ /* 0x001fe20000000000 */
[----:B------:R-:W0:Y:S01]  /*0020*/  S2R R4, SR_TID.X ;  /* 0x0000000000047919 */ /* 0x000e220000002100 */
[----:B------:R-:W-:Y:S01]  /*0030*/  ELECT P0, URZ, PT ;  /* 0x00000000003f782f */ /* 0x000fe20003800000 */
[----:B------:R-:W-:Y:S01]  /*0040*/  BSSY B0, `(.L_x_0) ;  /* 0x000000f000007945 */ /* 0x000fe20003800000 */
[--C-:B0-----:R-:W-:Y:S02]  /*0050*/  SHF.R.U32.HI R0, RZ, 0x5, R4.reuse ;  /* 0x00000005ff007819 */ /* 0x101fe40000011604 */
[----:B------:R-:W-:-:S03]  /*0060*/  SHF.R.U32.HI R5, RZ, 0x7, R4 ;  /* 0x00000007ff057819 */ /* 0x000fc60000011604 */
[----:B------:R-:W0:Y:S04]  /*0070*/  SHFL.IDX PT, R2, R0, RZ, 0x1f ;  /* 0x00001fff00027589 */ /* 0x000e2800000e0000 */
[----:B------:R1:W2:Y:S01]  /*0080*/  SHFL.IDX PT, R8, R5, RZ, 0x1f ;  /* 0x00001fff05087589 */ /* 0x0002a200000e0000 */
[----:B0-----:R-:W-:-:S13]  /*0090*/  ISETP.NE.OR P0, PT, R2, RZ, !P0 ;  /* 0x000000ff0200720c */ /* 0x001fda0004705670 */
[----:B-12---:R-:W-:Y:S05]  /*00a0*/  @P0 BRA `(.L_x_1) ;  /* 0x0000000000200947 */ /* 0x006fea0003800000 */
[----:B------:R-:W-:Y:S02]  /*00b0*/  ULDC.64 UR4, c[0x0][0x198] ;  /* 0x0000660000047ab9 */ /* 0x000fe40000000a00 */
[----:B------:R-:W-:Y:S02]  /*00c0*/  UIADD3 UR6, UP0, UR4, 0xf0, URZ ;  /* 0x000000f004067890 */ /* 0x000fe4000ff1e03f */
[----:B------:R-:W-:Y:S02]  /*00d0*/  UIADD3 UR4, UP1, UR4, 0x1f0, URZ ;  /* 0x000001f004047890 */ /* 0x000fe4000ff3e03f */
[----:B------:R-:W-:Y:S02]  /*00e0*/  UIADD3.X UR7, URZ, UR5, URZ, UP0, !UPT ;  /* 0x000000053f077290 */ /* 0x000fe400087fe43f */
[----:B------:R-:W-:-:S07]  /*00f0*/  UIADD3.X UR5, URZ, UR5, URZ, UP1, !UPT ;  /* 0x000000053f057290 */ /* 0x000fce0008ffe43f */
[----:B------:R0:W-:Y:S02]  /*0100*/  UTMACCTL.PF [UR6] ;  /* 0x00000000060079b9 */ /* 0x0001e40008040000 */
[----:B------:R0:W-:Y:S02]  /*0110*/  UTMACCTL.PF [UR4] ;  /* 0x00000000040079b9 */ /* 0x0001e40008040000 */
[----:B0-----:R-:W-:Y:S01]  /*0120*/  NOP ;  /* 0x0000000000007918 */ /* 0x001fe20000000000 */
.L_x_1:
[----:B------:R-:W-:Y:S05]  /*0130*/  BSYNC B0 ;  /* 0x0000000000007941 */ /* 0x000fea0003800000 */
.L_x_0:
[----:B------:R-:W0:Y:S02]  /*0140*/  SHFL.IDX PT, R3, R0, RZ, 0x1f ;  /* 0x00001fff00037589 */ /* 0x000e2400000e0000 */
[----:B0-----:R-:W-:-:S13]  /*0150*/  ISETP.NE.AND P0, PT, R3, RZ, PT ;  /* 0x000000ff0300720c */ /* 0x001fda0003f05270 */
[----:B------:R-:W-:Y:S05]  /*0160*/  @P0 BRA `(.L_x_2) ;  /* 0x0000000000d40947 */ /* 0x000fea0003800000 */
[----:B------:R-:W-:Y:S01]  /*0170*/  ELECT P0, URZ, PT ;  /* 0x00000000003f782f */ /* 0x000fe20003800000 */
[----:B------:R-:W-:-:S12]  /*0180*/  BSSY B0, `(.L_x_2) ;  /* 0x0000033000007945 */ /* 0x000fd80003800000 */
[----:B------:R-:W-:Y:S05]  /*0190*/  @!P0 BRA `(.L_x_3) ;  /* 0x0000000000c48947 */ /* 0x000fea0003800000 */
[----:B------:R-:W0:Y:S01]  /*01a0*/  S2UR UR8, SR_CgaCtaId ;  /* 0x00000000000879c3 */ /* 0x000e220000008800 */
[----:B------:R-:W-:Y:S01]  /*01b0*/  UMOV UR4, 0x400 ;  /* 0x0000040000047882 */ /* 0x000fe20000000000 */
[----:B------:R-:W-:Y:S01]  /*01c0*/  UMOV UR5, 0x1 ;  /* 0x0000000100057882 */ /* 0x000fe20000000000 */
[----:B------:R-:W-:Y:S02]  /*01d0*/  UMOV UR6, 0x80 ;  /* 0x0000008000067882 */ /* 0x000fe40000000000 */
[----:B------:R-:W-:-:S04]  /*01e0*/  UIADD3 UR6, -UR6, 0x100000, URZ ;  /* 0x0010000006067890 */ /* 0x000fc8000fffe13f */
[----:B------:R-:W-:Y:S02]  /*01f0*/  USHF.L.U32 UR7, UR6, 0xb, URZ ;  /* 0x0000000b06077899 */ /* 0x000fe4000800063f */
[----:B------:R-:W-:Y:S02]  /*0200*/  USHF.L.U32 UR6, UR6, 0x1, URZ ;  /* 0x0000000106067899 */ /* 0x000fe4000800063f */
[----:B0-----:R-:W-:Y:S02]  /*0210*/  ULEA UR8, UR8, UR4, 0x18 ;  /* 0x0000000408087291 */ /* 0x001fe4000f8ec03f */
[----:B------:R-:W-:-:S04]  /*0220*/  UIADD3 UR4, -UR5, 0x100000, URZ ;  /* 0x0010000005047890 */ /* 0x000fc8000fffe13f */
[----:B------:R-:W-:Y:S02]  /*0230*/  USHF.L.U32 UR5, UR4, 0xb, URZ ;  /* 0x0000000b04057899 */ /* 0x000fe4000800063f */
[----:B------:R-:W-:Y:S01]  /*0240*/  USHF.L.U32 UR4, UR4, 0x1, URZ ;  /* 0x0000000104047899 */ /* 0x000fe2000800063f */
[----:B------:R-:W0:Y:S11]  /*0250*/  FENCE.VIEW.ASYNC.S ;  /* 0x00000000000073c6 */ /* 0x000e360000000000 */
[----:B0-----:R0:W1:Y:S01]  /*0260*/  SYNCS.EXCH.64 URZ, [UR8], UR4 ;  /* 0x00000004083f75b2 */ /* 0x0010620008000100 */
[----:B------:R0:W2:Y:S01]  /*0270*/  SYNCS.EXCH.64 URZ, [UR8+0x90], UR6 ;  /* 0x00009006083f75b2 */ /* 0x0000a20008000100 */
[----:B------:R0:W3:Y:S01]  /*0280*/  SYNCS.EXCH.64 URZ, [UR8+0x8], UR4 ;  /* 0x00000804083f75b2 */ /* 0x0000e20008000100 */
[----:B------:R0:W4:Y:S01]  /*0290*/  SYNCS.EXCH.64 URZ, [UR8+0x98], UR6 ;  /* 0x00009806083f75b2 */ /* 0x0001220008000100 */
[----:B------:R0:W0:Y:S01]  /*02a0*/  SYNCS.EXCH.64 URZ, [UR8+0x10], UR4 ;  /* 0x00001004083f75b2 */ /* 0x0000220008000100 */
        /* <DEDUP_REMOVED lines=31> */
[----:B-1234-:R-:W-:Y:S01]  /*04a0*/  NOP ;  /* 0x0000000000007918 */ /* 0x01efe20000000000 */
.L_x_3:
[----:B0-----:R-:W-:Y:S05]  /*04b0*/  BSYNC B0 ;  /* 0x0000000000007941 */ /* 0x001fea0003800000 */
.L_x_2:
[----:B------:R-:W0:Y:S01]  /*04c0*/  SHFL.IDX PT, R6, R0, RZ, 0x1f ;  /* 0x00001fff00067589 */ /* 0x000e2200000e0000 */
[----:B------:R-:W-:Y:S01]  /*04d0*/  ELECT P0, URZ, PT ;  /* 0x00000000003f782f */ /* 0x000fe20003800000 */
[----:B------:R-:W-:Y:S01]  /*04e0*/  NOP ;  /* 0x0000000000007918 */ /* 0x000fe20000000000 */
[----:B------:R-:W-:Y:S01]  /*04f0*/  ELECT P1, URZ, PT ;  /* 0x00000000003f782f */ /* 0x000fe20003820000 */
[----:B------:R-:W1:Y:S01]  /*0500*/  SHFL.IDX PT, R3, R0, RZ, 0x1f ;  /* 0x00001fff00037589 */ /* 0x000e6200000e0000 */
[----:B------:R-:W-:Y:S01]  /*0510*/  UMOV UR4, 0x20 ;  /* 0x0000002000047882 */ /* 0x000fe20000000000 */
[----:B------:R-:W-:Y:S01]  /*0520*/  UMOV UR11, 0x80 ;  /* 0x00000080000b7882 */ /* 0x000fe20000000000 */
[----:B------:R-:W-:Y:S01]  /*0530*/  NOP ;  /* 0x0000000000007918 */ /* 0x000fe20000000000 */
[----:B------:R-:W2:Y:S01]  /*0540*/  SHFL.IDX PT, R5, R5, RZ, 0x1f ;  /* 0x00001fff05057589 */ /* 0x000ea200000e0000 */
[C---:B------:R-:W-:Y:S01]  /*0550*/  VIADD R32, R8.reuse, 0xffffffff ;  /* 0xffffffff08207836 */ /* 0x040fe20000000000 */
[----:B------:R-:W-:Y:S01]  /*0560*/  ULDC.64 UR36, c[0x0][0x208] ;  /* 0x0000820000247ab9 */ /* 0x000fe20000000a00 */
[----:B------:R-:W-:-:S03]  /*0570*/  ISETP.NE.AND P2, PT, R8, RZ, PT ;  /* 0x000000ff0800720c */ /* 0x000fc60003f45270 */
[----:B------:R-:W-:Y:S02]  /*0580*/  ISETP.GE.U32.AND P3, PT, R32, 0x2, PT ;  /* 0x000000022000780c */ /* 0x000fe40003f66070 */
[----:B0-----:R-:W-:Y:S02]  /*0590*/  ISETP.NE.OR P0, PT, R6, RZ, !P0 ;  /* 0x000000ff0600720c */ /* 0x001fe40004705670 */
[----:B-1----:R-:W-:Y:S02]  /*05a0*/  ISETP.NE.OR P1, PT, R3, RZ, !P1 ;  /* 0x000000ff0300720c */ /* 0x002fe40004f25670 */
[----:B------:R-:W-:Y:S02]  /*05b0*/  SHF.R.S32.HI R3, RZ, 0x1f, R2 ;  /* 0x0000001fff037819 */ /* 0x000fe40000011402 */
[----:B--2---:R-:W-:Y:S02]  /*05c0*/  R2UR UR43, R5 ;  /* 0x00000000052b72ca */ /* 0x004fe400000e0000 */
[----:B------:R-:W-:-:S05]  /*05d0*/  LEA.HI R3, R3, R2, RZ, 0x2 ;  /* 0x0000000203037211 */ /* 0x000fca00078f10ff */
[----:B------:R-:W-:Y:S01]  /*05e0*/  VOTEU.ALL UP0, P0 ;  /* 0x00000000003f7886 */ /* 0x000fe20000000000 */
[----:B------:R-:W-:Y:S01]  /*05f0*/  LOP3.LUT R3, R3, 0xfffffffc, RZ, 0xc0, !PT ;  /* 0xfffffffc03037812 */ /* 0x000fe200078ec0ff */
[----:B------:R-:W-:-:S03]  /*0600*/  VOTEU.ALL UP1, P1 ;  /* 0x00000000003f7886 */ /* 0x000fc60000820000 */
[----:B------:R-:W0:Y:S01]  /*0610*/  @!UP0 S2UR UR7, SR_CgaCtaId ;  /* 0x00000000000789c3 */ /* 0x000e220000008800 */
[----:B------:R-:W-:Y:S01]  /*0620*/  @!UP0 UMOV UR6, 0x400 ;  /* 0x0000040000068882 */ /* 0x000fe20000000000 */
[----:B------:R-:W-:-:S04]  /*0630*/  @!UP0 UIADD3 UR4, -UR4, 0x100000, URZ ;  /* 0x0010000004048890 */ /* 0x000fc8000fffe13f */
[----:B------:R-:W-:Y:S02]  /*0640*/  @!UP0 USHF.L.U32 UR5, UR4, 0xb, URZ ;  /* 0x0000000b04058899 */ /* 0x000fe4000800063f */
[----:B------:R-:W-:Y:S01]  /*0650*/  @!UP0 USHF.L.U32 UR4, UR4, 0x1, URZ ;  /* 0x0000000104048899 */ /* 0x000fe2000800063f */
[----:B------:R-:W-:Y:S01]  /*0660*/  IMAD.IADD R0, R2, 0x1, -R3 ;  /* 0x0000000102007824 */ /* 0x000fe200078e0a03 */
[----:B------:R-:W-:Y:S01]  /*0670*/  @!UP1 UMOV UR9, 0x400 ;  /* 0x0000040000099882 */ /* 0x000fe20000000000 */
[----:B------:R-:W-:Y:S01]  /*0680*/  VOTEU.ALL UP2, P1 ;  /* 0x00000000003f7886 */ /* 0x000fe20000840000 */
[----:B------:R-:W-:Y:S01]  /*0690*/  VOTEU.ALL UP3, P1 ;  /* 0x00000000003f7886 */ /* 0x000fe20000860000 */
[----:B------:R-:W-:Y:S01]  /*06a0*/  VOTEU.ALL UP4, P1 ;  /* 0x00000000003f7886 */ /* 0x000fe20000880000 */
[----:B------:R-:W1:Y:S01]  /*06b0*/  @!UP1 S2UR UR10, SR_CgaCtaId ;  /* 0x00000000000a99c3 */ /* 0x000e620000008800 */
[----:B------:R-:W-:Y:S01]  /*06c0*/  VOTEU.ALL UP5, P1 ;  /* 0x00000000003f7886 */ /* 0x000fe200008a0000 */
[----:B------:R-:W-:-:S04]  /*06d0*/  SHF.R.S32.HI R3, RZ, 0x1f, R4 ;  /* 0x0000001fff037819 */ /* 0x000fc80000011404 */
[----:B------:R-:W-:-:S04]  /*06e0*/  LEA.HI R3, R3, R4, RZ, 0x7 ;  /* 0x0000000403037211 */ /* 0x000fc800078f38ff */
[----:B------:R-:W-:-:S05]  /*06f0*/  LOP3.LUT R3, R3, 0xffffff80, RZ, 0xc0, !PT ;  /* 0xffffff8003037812 */ /* 0x000fca00078ec0ff */
[----:B------:R-:W-:Y:S01]  /*0700*/  IMAD.IADD R3, R4, 0x1, -R3 ;  /* 0x0000000104037824 */ /* 0x000fe200078e0a03 */
[----:B0-----:R-:W-:Y:S02]  /*0710*/  @!UP0 ULEA UR8, UR7, UR6, 0x18 ;  /* 0x0000000607088291 */ /* 0x001fe4000f8ec03f */
[----:B------:R-:W-:-:S04]  /*0720*/  @!UP1 UIADD3 UR6, -UR11, 0x100000, URZ ;  /* 0x001000000b069890 */ /* 0x000fc8000fffe13f */
[----:B------:R-:W-:Y:S02]  /*0730*/  @!UP1 USHF.L.U32 UR7, UR6, 0xb, URZ ;  /* 0x0000000b06079899 */ /* 0x000fe4000800063f */
[----:B------:R-:W-:Y:S01]  /*0740*/  @!UP1 USHF.L.U32 UR6, UR6, 0x1, URZ ;  /* 0x0000000106069899 */ /* 0x000fe2000800063f */
[----:B------:R-:W-:Y:S01]  /*0750*/  VOTEU.ALL UP0, P0 ;  /* 0x00000000003f7886 */ /* 0x000fe20000000000 */
[----:B-1----:R-:W-:Y:S01]  /*0760*/  @!UP1 ULEA UR9, UR10, UR9, 0x18 ;  /* 0x000000090a099291 */ /* 0x002fe2000f8ec03f */
[----:B------:R-:W-:Y:S02]  /*0770*/  VOTEU.ALL UP1, P0 ;  /* 0x00000000003f7886 */ /* 0x000fe40000020000 */
[----:B------:R-:W-:Y:S01]  /*0780*/  ULDC.64 UR10, c[0x0][0x598] ;  /* 0x00016600000a7ab9 */ /* 0x000fe20000000a00 */
[----:B------:R-:W-:Y:S01]  /*0790*/  ISETP.NE.AND P0, PT, R0, 0x3, PT ;  /* 0x000000030000780c */ /* 0x000fe20003f05270 */
[----:B------:R-:W0:Y:S02]  /*07a0*/  FENCE.VIEW.ASYNC.S ;  /* 0x00000000000073c6 */ /* 0x000e240000000000 */
[----:B0-----:R0:W1:Y:S01]  /*07b0*/  @!UP0 SYNCS.EXCH.64 URZ, [UR8+0x150], UR4 ;  /* 0x00015004083f85b2 */ /* 0x0010620008000100 */
[----:B------:R-:W-:-:S02]  /*07c0*/  ISETP.NE.U32.AND P1, PT, RZ, UR10, PT ;  /* 0x0000000aff007c0c */ /* 0x000fc4000bf25070 */
[----:B------:R-:W-:Y:S02]  /*07d0*/  ISETP.EQ.OR P0, PT, R0, RZ, !P0 ;  /* 0x000000ff0000720c */ /* 0x000fe40004702670 */
[----:B------:R-:W-:Y:S02]  /*07e0*/  ISETP.NE.AND.EX P1, PT, RZ, UR11, PT, P1 ;  /* 0x0000000bff007c0c */ /* 0x000fe4000bf25310 */
[----:B------:R-:W-:-:S04]  /*07f0*/  ISETP.EQ.AND P0, PT, R8, RZ, P0 ;  /* 0x000000ff0800720c */ /* 0x000fc80000702270 */
[----:B------:R-:W-:-:S04]  /*0800*/  SEL R16, RZ, 0x1, !P0 ;  /* 0x00000001ff107807 */ /* 0x000fc80004000000 */
[----:B------:R-:W-:Y:S01]  /*0810*/  SEL R16, R16, 0x2, P3 ;  /* 0x0000000210107807 */ /* 0x000fe20001800000 */
[----:B------:R0:W1:Y:S01]  /*0820*/  @!UP1 SYNCS.EXCH.64 URZ, [UR8+0x158], UR4 ;  /* 0x00015804083f95b2 */ /* 0x0000620008000100 */
[----:B------:R-:W-:Y:S01]  /*0830*/  NOP ;  /* 0x0000000000007918 */ /* 0x000fe20000000000 */
[----:B------:R0:W1:Y:S01]  /*0840*/  @!UP2 SYNCS.EXCH.64 URZ, [UR9+0x130], UR6 ;  /* 0x00013006093fa5b2 */ /* 0x0000620008000100 */
[----:B------:R0:W1:Y:S01]  /*0850*/  @!UP3 SYNCS.EXCH.64 URZ, [UR9+0x138], UR6 ;  /* 0x00013806093fb5b2 */ /* 0x0000620008000100 */
[----:B------:R0:W1:Y:S01]  /*0860*/  @!UP4 SYNCS.EXCH.64 URZ, [UR9+0x140], UR6 ;  /* 0x00014006093fc5b2 */ /* 0x0000620008000100 */
[----:B------:R0:W1:Y:S01]  /*0870*/  @!UP5 SYNCS.EXCH.64 URZ, [UR9+0x148], UR6 ;  /* 0x00014806093fd5b2 */ /* 0x0000620008000100 */
[----:B------:R-:W-:Y:S01]  /*0880*/  NOP ;  /* 0x0000000000007918 */ /* 0x000fe20000000000 */
[----:B-1----:R-:W-:Y:S06]  /*0890*/  BAR.SYNC.DEFER_BLOCKING 0x0 ;  /* 0x0000000000007b1d */ /* 0x002fec0000010000 */
[----:B0-----:R-:W-:Y:S05]  /*08a0*/  @!P1 BRA `(.L_x_4) ;  /* 0x00000000001c9947 */ /* 0x001fea0003800000 */
[----:B------:R-:W0:Y:S02]  /*08b0*/  LDC.64 R6, c[0x0][0x598] ;  /* 0x00016600ff067b82 */ /* 0x000e240000000a00 */
[----:B0-----:R-:W2:Y:S02]  /*08c0*/  LDG.E.64 R6, desc[UR36][R6.64] ;  /* 0x0000002406067981 */ /* 0x001ea4000c1e1b00 */
[----:B--2---:R-:W-:-:S04]  /*08d0*/  ISETP.NE.U32.AND P0, PT, R6, RZ, PT ;  /* 0x000000ff0600720c */ /* 0x004fc80003f05070 */
[----:B------:R-:W-:-:S13]  /*08e0*/  ISETP.NE.AND.EX P0, PT, R7, RZ, PT, P0 ;  /* 0x000000ff0700720c */ /* 0x000fda0003f05300 */
[----:B------:R-:W-:Y:S05]  /*08f0*/  @!P0 BRA `(.L_x_4) ;  /* 0x0000000000088947 */ /* 0x000fea0003800000 */
[----:B------:R1:W5:Y:S01]  /*0900*/  LD.E R40, desc[UR36][R6.64] ;  /* 0x0000002406287980 */ /* 0x000362000c101900 */
[----:B------:R-:W-:Y:S05]  /*0910*/  BRA `(.L_x_5) ;  /* 0x0000000000247947 */ /* 0x000fea0003800000 */
.L_x_4:
[----:B------:R-:W-:Y:S02]  /*0920*/  ULDC.64 UR4, c[0x0][0x588] ;  /* 0x0001620000047ab9 */ /* 0x000fe40000000a00 */
[----:B------:R-:W-:-:S04]  /*0930*/  ISETP.NE.U32.AND P0, PT, RZ, UR4, PT ;  /* 0x00000004ff007c0c */ /* 0x000fc8000bf05070 */
[----:B------:R-:W-:-:S13]  /*0940*/  ISETP.NE.AND.EX P0, PT, RZ, UR5, PT, P0 ;  /* 0x00000005ff007c0c */ /* 0x000fda000bf05300 */
[----:B------:R-:W-:Y:S05]  /*0950*/  @!P0 BRA `(.L_x_6) ;  /* 0x00000000000c8947 */ /* 0x000fea0003800000 */
[----:B------:R-:W0:Y:S02]  /*0960*/  LDC.64 R40, c[0x0][0x588] ;  /* 0x00016200ff287b82 */ /* 0x000e240000000a00 */
[----:B0-----:R0:W5:Y:S01]  /*0970*/  LDG.E R40, desc[UR36][R40.64] ;  /* 0x0000002428287981 */ /* 0x001162000c1e1900 */
[----:B------:R-:W-:Y:S05]  /*0980*/  BRA `(.L_x_5) ;  /* 0x0000000000087947 */ /* 0x000fea0003800000 */
.L_x_6:
[----:B------:R-:W-:Y:S02]  /*0990*/  ULDC UR4, c[0x0][0x580] ;  /* 0x0001600000047ab9 */ /* 0x000fe40000000800 */
[----:B------:R-:W-:-:S07]  /*09a0*/  IMAD.U32 R40, RZ, RZ, UR4 ;  /* 0x00000004ff287e24 */ /* 0x000fce000f8e00ff */
.L_x_5:
[----:B------:R-:W-:Y:S02]  /*09b0*/  ULDC.64 UR4, c[0x0][0x5a0] ;  /* 0x0001680000047ab9 */ /* 0x000fe40000000a00 */
[----:B------:R-:W-:-:S04]  /*09c0*/  ISETP.NE.U32.AND P0, PT, RZ, UR4, PT ;  /* 0x00000004ff007c0c */ /* 0x000fc8000bf05070 */
[----:B------:R-:W-:-:S13]  /*09d0*/  ISETP.NE.AND.EX P0, PT, RZ, UR5, PT, P0 ;  /* 0x00000005ff007c0c */ /* 0x000fda000bf05300 */
[----:B------:R-:W-:Y:S05]  /*09e0*/  @!P0 BRA `(.L_x_7) ;  /* 0x00000000001c8947 */ /* 0x000fea0003800000 */
[----:B-1----:R-:W1:Y:S02]  /*09f0*/  LDC.64 R6, c[0x0][0x5a0] ;  /* 0x00016800ff067b82 */ /* 0x002e640000000a00 */
[----:B-1----:R-:W2:Y:S02]  /*0a00*/  LDG.E.64 R6, desc[UR36][R6.64] ;  /* 0x0000002406067981 */ /* 0x002ea4000c1e1b00 */
[----:B--2---:R-:W-:-:S04]  /*0a10*/  ISETP.NE.U32.AND P0, PT, R6, RZ, PT ;  /* 0x000000ff0600720c */ /* 0x004fc80003f05070 */
[----:B------:R-:W-:-:S13]  /*0a20*/  ISETP.NE.AND.EX P0, PT, R7, RZ, PT, P0 ;  /* 0x000000ff0700720c */ /* 0x000fda0003f05300 */
[----:B------:R-:W-:Y:S05]  /*0a30*/  @!P0 BRA `(.L_x_7) ;  /* 0x0000000000088947 */ /* 0x000fea0003800000 */
[----:B0-----:R2:W5:Y:S01]  /*0a40*/  LD.E R41, desc[UR36][R6.64] ;  /* 0x0000002406297980 */ /* 0x001562000c101900 */
[----:B------:R-:W-:Y:S05]  /*0a50*/  BRA `(.L_x_8) ;  /* 0x0000000000247947 */ /* 0x000fea0003800000 */
.L_x_7:
[----:B------:R-:W-:Y:S02]  /*0a60*/  ULDC.64 UR4, c[0x0][0x590] ;  /* 0x0001640000047ab9 */ /* 0x000fe40000000a00 */
[----:B------:R-:W-:-:S04]  /*0a70*/  ISETP.NE.U32.AND P0, PT, RZ, UR4, PT ;  /* 0x00000004ff007c0c */ /* 0x000fc8000bf05070 */
[----:B------:R-:W-:-:S13]  /*0a80*/  ISETP.NE.AND.EX P0, PT, RZ, UR5, PT, P0 ;  /* 0x00000005ff007c0c */ /* 0x000fda000bf05300 */
[----:B------:R-:W-:Y:S05]  /*0a90*/  @!P0 BRA `(.L_x_9) ;  /* 0x00000000000c8947 */ /* 0x000fea0003800000 */
[----:B-1----:R-:W0:Y:S02]  /*0aa0*/  LDC.64 R6, c[0x0][0x590] ;  /* 0x00016400ff067b82 */ /* 0x002e240000000a00 */
[----:B0-----:R0:W5:Y:S01]  /*0ab0*/  LDG.E R41, desc[UR36][R6.64] ;  /* 0x0000002406297981 */ /* 0x001162000c1e1900 */
[----:B------:R-:W-:Y:S05]  /*0ac0*/  BRA `(.L_x_8) ;  /* 0x0000000000087947 */ /* 0x000fea0003800000 */
.L_x_9:
[----:B------:R-:W-:Y:S02]  /*0ad0*/  ULDC UR4, c[0x0][0x584] ;  /* 0x0001610000047ab9 */ /* 0x000fe40000000800 */
[----:B0-----:R-:W-:-:S07]  /*0ae0*/  IMAD.U32 R41, RZ, RZ, UR4 ;  /* 0x00000004ff297e24 */ /* 0x001fce000f8e00ff */
.L_x_8:
[----:B------:R-:W3:Y:S01]  /*0af0*/  LDC R23, c[0x0][0x65c] ;  /* 0x00019700ff177b82 */ /* 0x000ee20000000800 */
[----:B------:R-:W4:Y:S01]  /*0b00*/  S2R R20, SR_CTAID.Y ;  /* 0x0000000000147919 */ /* 0x000f220000002600 */
[----:B------:R-:W-:Y:S01]  /*0b10*/  ISETP.NE.AND P0, PT, R8, 0x2, PT ;  /* 0x000000020800780c */ /* 0x000fe20003f05270 */
[----:B------:R-:W-:Y:S01]  /*0b20*/  ULDC UR6, c[0x0][0x28c] ;  /* 0x0000a30000067ab9 */ /* 0x000fe20000000800 */
[----:B------:R-:W-:Y:S01]  /*0b30*/  UMOV UR38, URZ ;  /* 0x0000003f00267c82 */ /* 0x000fe20008000000 */
[----:B012---:R-:W0:Y:S01]  /*0b40*/  S2R R6, SR_CTAID.X ;  /* 0x0000000000067919 */ /* 0x007e220000002500 */
[----:B------:R-:W-:Y:S01]  /*0b50*/  UIADD3 UR6, UR6, 0x3f, URZ ;  /* 0x0000003f06067890 */ /* 0x000fe2000fffe03f */
[----:B------:R-:W-:Y:S01]  /*0b60*/  UMOV UR39, URZ ;  /* 0x0000003f00277c82 */ /* 0x000fe20008000000 */
[----:B------:R-:W-:Y:S02]  /*0b70*/  ULDC.64 UR8, c[0x0][0x650] ;  /* 0x0001940000087ab9 */ /* 0x000fe40000000a00 */
[----:B------:R-:W-:-:S04]  /*0b80*/  USHF.R.S32.HI UR7, URZ, 0x1f, UR6 ;  /* 0x0000001f3f077899 */ /* 0x000fc80008011406 */
[----:B------:R-:W-:-:S04]  /*0b90*/  ULEA.HI UR7, UR7, UR6, URZ, 0x6 ;  /* 0x0000000607077291 */ /* 0x000fc8000f8f303f */
[----:B------:R-:W-:Y:S01]  /*0ba0*/  USHF.R.S32.HI UR40, URZ, 0x6, UR7 ;  /* 0x000000063f287899 */ /* 0x000fe20008011407 */
[----:B---3--:R-:W-:-:S13]  /*0bb0*/  ISETP.NE.AND P1, PT, R23, 0x1, PT ;  /* 0x000000011700780c */ /* 0x008fda0003f25270 */
[----:B------:R-:W0:Y:S01]  /*0bc0*/  @P1 LDC R19, c[0x0][0x10] ;  /* 0x00000400ff131b82 */ /* 0x000e220000000800 */
[----:B----4-:R-:W-:Y:S02]  /*0bd0*/  @P1 IMAD.MOV.U32 R8, RZ, RZ, R20 ;  /* 0x000000ffff081224 */ /* 0x010fe400078e0014 */
[----:B------:R-:W-:Y:S02]  /*0be0*/  @P1 IMAD.MOV.U32 R9, RZ, RZ, RZ ;  /* 0x000000ffff091224 */ /* 0x000fe400078e00ff */
[----:B------:R-:W-:-:S03]  /*0bf0*/  @P1 IMAD.MOV.U32 R7, RZ, RZ, RZ ;  /* 0x000000ffff071224 */ /* 0x000fc600078e00ff */
[----:B------:R-:W1:Y:S01]  /*0c00*/  @!P1 LDC R5, c[0x0][0xc] ;  /* 0x00000300ff059b82 */ /* 0x000e620000000800 */
[----:B------:R-:W-:Y:S01]  /*0c10*/  ULDC UR4, c[0x0][0xc] ;  /* 0x0000030000047ab9 */ /* 0x000fe20000000800 */
[----:B------:R-:W-:Y:S02]  /*0c20*/  ULDC UR5, c[0x0][0x10] ;  /* 0x0000040000057ab9 */ /* 0x000fe40000000800 */
[----:B------:R-:W-:-:S04]  /*0c30*/  UIMAD.WIDE.U32 UR4, UR4, UR5, URZ ;  /* 0x00000005040472a5 */ /* 0x000fc8000f8e003f */
[----:B------:R-:W2:Y:S01]  /*0c40*/  LDC R10, c[0x0][0x14] ;  /* 0x00000500ff0a7b82 */ /* 0x000ea20000000800 */
[----:B0-----:R-:W-:-:S04]  /*0c50*/  @P1 IMAD.WIDE.U32 R18, R6, R19, R8 ;  /* 0x0000001306121225 */ /* 0x001fc800078e0008 */
[----:B------:R-:W-:Y:S02]  /*0c60*/  @P1 IMAD.IADD R2, R19, 0x1, R7 ;  /* 0x0000000113021824 */ /* 0x000fe400078e0207 */
[----:B------:R-:W-:Y:S02]  /*0c70*/  IMAD.MOV.U32 R7, RZ, RZ, RZ ;  /* 0x000000ffff077224 */ /* 0x000fe400078e00ff */
[----:B-1----:R-:W-:-:S04]  /*0c80*/  @!P1 IMAD.WIDE.U32 R8, R5, R20, R6 ;  /* 0x0000001405089225 */ /* 0x002fc800078e0006 */
[----:B------:R-:W-:Y:S02]  /*0c90*/  @!P1 IMAD.MOV.U32 R18, RZ, RZ, R8 ;  /* 0x000000ffff129224 */ /* 0x000fe400078e0008 */
[----:B--2---:R-:W-:-:S04]  /*0ca0*/  IMAD.WIDE.U32 R12, R10, UR4, RZ ;  /* 0x000000040a0c7c25 */ /* 0x004fc8000f8e00ff */
[----:B------:R-:W-:Y:S01]  /*0cb0*/  IMAD R5, R10, UR5, RZ ;  /* 0x000000050a057c24 */ /* 0x000fe2000f8e02ff */
[----:B------:R0:W-:Y:S01]  /*0cc0*/  STL.64 [R1], R12 ;  /* 0x0000000c01007387 */ /* 0x0001e20000100a00 */
[----:B------:R-:W-:Y:S02]  /*0cd0*/  @!P1 IMAD.MOV.U32 R2, RZ, RZ, R9 ;  /* 0x000000ffff029224 */ /* 0x000fe400078e0009 */
[----:B------:R-:W-:Y:S01]  /*0ce0*/  IMAD.IADD R10, R13, 0x1, R5 ;  /* 0x000000010d0a7824 */ /* 0x000fe200078e0205 */
[----:B------:R-:W-:Y:S06]  /*0cf0*/  @P0 BRA `(.L_x_10) ;  /* 0x0000000000200947 */ /* 0x000fec0003800000 */
[----:B------:R-:W-:Y:S01]  /*0d00*/  UISETP.GE.U32.AND UP0, UPT, UR40, 0x12, UPT ;  /* 0x000000122800788c */ /* 0x000fe2000bf06070 */
[----:B------:R-:W-:Y:S01]  /*0d10*/  IADD3 R18, P0, R18, R12, RZ ;  /* 0x0000000c12127210 */ /* 0x000fe20007f1e0ff */
[----:B------:R-:W-:Y:S01]  /*0d20*/  UIMAD.WIDE.U32 UR4, UR40, 0x38e38e39, URZ ;  /* 0x38e38e39280478a5 */ /* 0x000fe2000f8e003f */
[----:B------:R-:W-:-:S03]  /*0d30*/  UMOV UR39, URZ ;  /* 0x0000003f00277c82 */ /* 0x000fc60008000000 */
[----:B------:R-:W-:Y:S01]  /*0d40*/  USHF.R.U32.HI UR4, URZ, 0x2, UR5 ;  /* 0x000000023f047899 */ /* 0x000fe20008011605 */
[----:B------:R-:W-:-:S03]  /*0d50*/  IMAD.X R2, R10, 0x1, R2, P0 ;  /* 0x000000010a027824 */ /* 0x000fc600000e0602 */
[----:B------:R-:W-:Y:S02]  /*0d60*/  UIMAD UR38, UR4, -0x12, UR40 ;  /* 0xffffffee042678a4 */ /* 0x000fe4000f8e0228 */
[----:B------:R-:W-:-:S12]  /*0d70*/  @UP0 ULOP3.LUT UR39, UR4, 0x1, URZ, 0xc0, !UPT ;  /* 0x0000000104270892 */ /* 0x000fd8000f8ec03f */
.L_x_10:
[----:B------:R-:W-:Y:S01]  /*0d80*/  ISETP.GE.U32.AND P0, PT, R18, UR8, PT ;  /* 0x0000000812007c0c */ /* 0x000fe2000bf06070 */
[----:B------:R-:W-:Y:S01]  /*0d90*/  IMAD.MOV.U32 R19, RZ, RZ, -0x1 ;  /* 0xffffffffff137424 */ /* 0x000fe200078e00ff */
[----:B------:R-:W-:Y:S01]  /*0da0*/  PRMT R5, RZ, 0x7610, R5 ;  /* 0x00007610ff057816 */ /* 0x000fe20000000005 */
[----:B------:R-:W-:Y:S01]  /*0db0*/  IMAD.MOV.U32 R22, RZ, RZ, -0x1 ;  /* 0xffffffffff167424 */ /* 0x000fe200078e00ff */
[----:B------:R-:W-:Y:S01]  /*0dc0*/  ISETP.GE.U32.AND.EX P0, PT, R2, UR9, PT, P0 ;  /* 0x0000000902007c0c */ /* 0x000fe2000bf06100 */
[----:B------:R-:W-:-:S12]  /*0dd0*/  IMAD.MOV.U32 R17, RZ, RZ, -0x1 ;  /* 0xffffffffff117424 */ /* 0x000fd800078e00ff */
[----:B------:R-:W-:Y:S05]  /*0de0*/  @P0 BRA `(.L_x_11) ;  /* 0x00000004005c0947 */ /* 0x000fea0003800000 */
[----:B------:R-:W1:Y:S01]  /*0df0*/  LDC.64 R24, c[0x0][0x628] ;  /* 0x00018a00ff187b82 */ /* 0x000e620000000a00 */
[----:B------:R-:W-:Y:S02]  /*0e00*/  IMAD.MOV.U32 R8, RZ, RZ, R18 ;  /* 0x000000ffff087224 */ /* 0x000fe400078e0012 */
[----:B------:R-:W-:-:S05]  /*0e10*/  IMAD.MOV.U32 R9, RZ, RZ, R2 ;  /* 0x000000ffff097224 */ /* 0x000fca00078e0002 */
[----:B------:R-:W2:Y:S08]  /*0e20*/  LDC R22, c[0x0][0x630] ;  /* 0x00018c00ff167b82 */ /* 0x000eb00000000800 */
[----:B------:R-:W3:Y:S01]  /*0e30*/  LDC.64 R26, c[0x0][0x620] ;  /* 0x00018800ff1a7b82 */ /* 0x000ee20000000a00 */
[----:B-1----:R-:W-:-:S04]  /*0e40*/  ISETP.NE.U32.AND P0, PT, R24, RZ, PT ;  /* 0x000000ff1800720c */ /* 0x002fc80003f05070 */
[----:B------:R-:W-:-:S13]  /*0e50*/  ISETP.NE.AND.EX P0, PT, R25, RZ, PT, P0 ;  /* 0x000000ff1900720c */ /* 0x000fda0003f05300 */
[----:B--23--:R-:W-:Y:S05]  /*0e60*/  @!P0 BRA `(.L_x_12) ;  /* 0x0000000000288947 */ /* 0x00cfea0003800000 */
[----:B------:R-:W1:Y:S02]  /*0e70*/  LDC R5, c[0x0][0x634] ;  /* 0x00018d00ff057b82 */ /* 0x000e640000000800 */
[----:B-1----:R-:W-:-:S05]  /*0e80*/  IADD3 R5, P0, R18, R5, RZ ;  /* 0x0000000512057210 */ /* 0x002fca0007f1e0ff */
[----:B------:R-:W-:-:S04]  /*0e90*/  IMAD.X R11, RZ, RZ, R2, P0 ;  /* 0x000000ffff0b7224 */ /* 0x000fc800000e0602 */
[----:B------:R-:W-:-:S04]  /*0ea0*/  IMAD.WIDE.U32 R8, R11, R24, RZ ;  /* 0x000000180b087225 */ /* 0x000fc800078e00ff */
[----:B0-----:R-:W-:-:S04]  /*0eb0*/  IMAD.WIDE.U32 R12, P0, R5, R25, R8 ;  /* 0x00000019050c7225 */ /* 0x001fc80007800008 */
[----:B------:R-:W-:-:S04]  /*0ec0*/  IMAD.WIDE.U32 R8, R5, R24, RZ ;  /* 0x0000001805087225 */ /* 0x000fc800078e00ff */
[----:B------:R-:W-:Y:S01]  /*0ed0*/  IMAD.X R15, RZ, RZ, RZ, P0 ;  /* 0x000000ffff0f7224 */ /* 0x000fe200000e06ff */
[----:B------:R-:W-:Y:S01]  /*0ee0*/  IADD3 RZ, P0, R9, R12, RZ ;  /* 0x0000000c09ff7210 */ /* 0x000fe20007f1e0ff */
[----:B------:R-:W-:-:S04]  /*0ef0*/  IMAD.MOV.U32 R14, RZ, RZ, R13 ;  /* 0x000000ffff0e7224 */ /* 0x000fc800078e000d */
[----:B------:R-:W-:-:S08]  /*0f00*/  IMAD.WIDE.U32.X R8, R11, R25, R14, P0 ;  /* 0x000000190b087225 */ /* 0x000fd000000e040e */
.L_x_12:
[-CC-:B------:R-:W-:Y:S01]  /*0f10*/  SHF.R.U64 R30, R8, R22.reuse, R9.reuse ;  /* 0x00000016081e7219 */ /* 0x180fe20000001209 */
[----:B------:R-:W1:Y:S01]  /*0f20*/  LDC R14, c[0x0][0x618] ;  /* 0x00018600ff0e7b82 */ /* 0x000e620000000800 */
[----:B------:R-:W-:Y:S01]  /*0f30*/  SHF.R.U32.HI R7, RZ, R22, R9 ;  /* 0x00000016ff077219 */ /* 0x000fe20000011609 */
[----:B------:R-:W-:Y:S01]  /*0f40*/  ULDC UR4, c[0x0][0x150] ;  /* 0x0000540000047ab9 */ /* 0x000fe20000000800 */
[----:B------:R-:W-:Y:S01]  /*0f50*/  IADD3 R11, P0, RZ, -R30, RZ ;  /* 0x8000001eff0b7210 */ /* 0x000fe20007f1e0ff */
[----:B------:R-:W-:Y:S01]  /*0f60*/  IMAD.MOV.U32 R19, RZ, RZ, R2 ;  /* 0x000000ffff137224 */ /* 0x000fe200078e0002 */
[----:B------:R-:W-:-:S03]  /*0f70*/  I2FP.F32.U32 R5, R6 ;  /* 0x0000000600057245 */ /* 0x000fc60000201000 */
[----:B------:R-:W2:Y:S01]  /*0f80*/  LDC.64 R28, c[0x0][0x640] ;  /* 0x00019000ff1c7b82 */ /* 0x000ea20000000a00 */
[----:B0-----:R-:W-:Y:S02]  /*0f90*/  IMAD.X R13, RZ, RZ, ~R7, P0 ;  /* 0x000000ffff0d7224 */ /* 0x001fe400000e0e07 */
[----:B------:R-:W-:Y:S01]  /*0fa0*/  FMUL R5, R5, UR4 ;  /* 0x0000000405057c20 */ /* 0x000fe20008400000 */
[----:B------:R-:W-:Y:S01]  /*0fb0*/  IMAD.WIDE.U32 R8, R11, R26, R18 ;  /* 0x0000001a0b087225 */ /* 0x000fe200078e0012 */
[----:B------:R-:W-:-:S03]  /*0fc0*/  ULDC UR4, c[0x0][0x154] ;  /* 0x0000550000047ab9 */ /* 0x000fc60000000800 */
[----:B------:R-:W-:Y:S01]  /*0fd0*/  IMAD R12, R13, R26, RZ ;  /* 0x0000001a0d0c7224 */ /* 0x000fe200078e02ff */
[----:B------:R-:W0:Y:S01]  /*0fe0*/  LDC R7, c[0x0][0x144] ;  /* 0x00005100ff077b82 */ /* 0x000e220000000800 */
[----:B------:R-:W3:Y:S02]  /*0ff0*/  F2I.U32.TRUNC.NTZ R5, R5 ;  /* 0x0000000500057305 */ /* 0x000ee4000020f000 */
[----:B------:R-:W-:-:S04]  /*1000*/  IMAD R11, R11, R27, R12 ;  /* 0x0000001b0b0b7224 */ /* 0x000fc800078e020c */
[----:B------:R-:W-:Y:S01]  /*1010*/  IMAD.IADD R9, R9, 0x1, R11 ;  /* 0x0000000109097824 */ /* 0x000fe200078e020b */
[----:B------:R-:W4:Y:S04]  /*1020*/  LDC R24, c[0x0][0x608] ;  /* 0x00018200ff187b82 */ /* 0x000f280000000800 */
[----:B-1----:R-:W-:Y:S02]  /*1030*/  SHF.R.U64 R22, R8, R14, R9 ;  /* 0x0000000e08167219 */ /* 0x002fe40000001209 */
[----:B------:R-:W-:Y:S02]  /*1040*/  I2FP.F32.U32 R8, R20 ;  /* 0x0000001400087245 */ /* 0x000fe40000201000 */
[----:B------:R-:W1:Y:S01]  /*1050*/  LDC R12, c[0x0][0x658] ;  /* 0x00019600ff0c7b82 */ /* 0x000e620000000800 */
[----:B--2---:R-:W-:Y:S01]  /*1060*/  ISETP.NE.U32.AND P0, PT, R28, RZ, PT ;  /* 0x000000ff1c00720c */ /* 0x004fe20003f05070 */
[----:B---3--:R-:W-:-:S02]  /*1070*/  IMAD.MOV R11, RZ, RZ, -R5 ;  /* 0x000000ffff0b7224 */ /* 0x008fc400078e0a05 */
[----:B------:R-:W-:Y:S01]  /*1080*/  FMUL R8, R8, UR4 ;  /* 0x0000000408087c20 */ /* 0x000fe20008400000 */
[----:B------:R-:W-:Y:S02]  /*1090*/  SHF.R.U32.HI R9, RZ, R14, R9 ;  /* 0x0000000eff097219 */ /* 0x000fe40000011609 */
[----:B------:R-:W-:Y:S01]  /*10a0*/  ISETP.NE.AND.EX P0, PT, R29, RZ, PT, P0 ;  /* 0x000000ff1d00720c */ /* 0x000fe20003f05300 */
[----:B------:R2:W3:Y:S01]  /*10b0*/  F2I.U32.TRUNC.NTZ R15, R8 ;  /* 0x00000008000f7305 */ /* 0x0004e2000020f000 */
[----:B------:R-:W2:Y:S01]  /*10c0*/  LDC R17, c[0x0][0x148] ;  /* 0x00005200ff117b82 */ /* 0x000ea20000000800 */
[----:B0-----:R-:W-:Y:S02]  /*10d0*/  IMAD R5, R7, R11, R6 ;  /* 0x0000000b07057224 */ /* 0x001fe400078e0206 */
[----:B------:R-:W-:-:S05]  /*10e0*/  IMAD.MOV.U32 R11, RZ, RZ, 0x1 ;  /* 0x00000001ff0b7424 */ /* 0x000fca00078e00ff */
[----:B------:R-:W0:Y:S01]  /*10f0*/  LDC R21, c[0x0][0x600] ;  /* 0x00018000ff157b82 */ /* 0x000e220000000800 */
[-CC-:B----4-:R-:W-:Y:S02]  /*1100*/  SHF.R.U64 R31, R22, R24.reuse, R9.reuse ;  /* 0x00000018161f7219 */ /* 0x190fe40000001209 */
[----:B------:R-:W-:Y:S01]  /*1110*/  SHF.R.U32.HI R7, RZ, R24, R9 ;  /* 0x00000018ff077219 */ /* 0x000fe20000011609 */
[----:B------:R-:W-:-:S04]  /*1120*/  IMAD.MOV.U32 R9, RZ, RZ, -0x1 ;  /* 0xffffffffff097424 */ /* 0x000fc800078e00ff */
[----:B------:R-:W4:Y:S01]  /*1130*/  LDC R25, c[0x0][0x648] ;  /* 0x00019200ff197b82 */ /* 0x000f220000000800 */
[-C--:B-1----:R-:W-:Y:S02]  /*1140*/  SHF.L.U32 R6, R9, R12.reuse, RZ ;  /* 0x0000000c09067219 */ /* 0x082fe400000006ff */
[--C-:B------:R-:W-:Y:S02]  /*1150*/  SHF.R.U64 R24, R31, R12, R7.reuse ;  /* 0x0000000c1f187219 */ /* 0x100fe40000001207 */
[----:B------:R-:W-:Y:S02]  /*1160*/  LOP3.LUT R14, RZ, R6, RZ, 0x33, !PT ;  /* 0x00000006ff0e7212 */ /* 0x000fe400078e33ff */
[-C--:B------:R-:W-:Y:S01]  /*1170*/  SHF.R.U32.HI R7, RZ, R12.reuse, R7 ;  /* 0x0000000cff077219 */ /* 0x080fe20000011607 */
[----:B------:R-:W1:Y:S01]  /*1180*/  LDC R27, c[0x0][0x638] ;  /* 0x00018e00ff1b7b82 */ /* 0x000e620000000800 */
[----:B------:R-:W-:Y:S01]  /*1190*/  SHF.L.U32 R11, R11, R12, RZ ;  /* 0x0000000c0b0b7219 */ /* 0x000fe200000006ff */
[----:B------:R-:W-:-:S06]  /*11a0*/  IMAD.MOV.U32 R6, RZ, RZ, R24 ;  /* 0x000000ffff067224 */ /* 0x000fcc00078e0018 */
[----:B------:R-:W0:Y:S01]  /*11b0*/  LDC R26, c[0x0][0x610] ;  /* 0x00018400ff1a7b82 */ /* 0x000e220000000800 */
[----:B--23--:R-:W-:Y:S05]  /*11c0*/  @!P0 BRA `(.L_x_13) ;  /* 0x0000000000288947 */ /* 0x00cfea0003800000 */
[----:B------:R-:W2:Y:S02]  /*11d0*/  LDC R13, c[0x0][0x64c] ;  /* 0x00019300ff0d7b82 */ /* 0x000ea40000000800 */
[----:B--2---:R-:W-:-:S05]  /*11e0*/  IADD3 R13, P0, R24, R13, RZ ;  /* 0x0000000d180d7210 */ /* 0x004fca0007f1e0ff */
[----:B------:R-:W-:-:S04]  /*11f0*/  IMAD.X R19, RZ, RZ, R7, P0 ;  /* 0x000000ffff137224 */ /* 0x000fc800000e0607 */
[----:B------:R-:W-:-:S04]  /*1200*/  IMAD.WIDE.U32 R6, R19, R28, RZ ;  /* 0x0000001c13067225 */ /* 0x000fc800078e00ff */
[----:B------:R-:W-:-:S04]  /*1210*/  IMAD.WIDE.U32 R8, P0, R13, R29, R6 ;  /* 0x0000001d0d087225 */ /* 0x000fc80007800006 */
[----:B------:R-:W-:-:S04]  /*1220*/  IMAD.WIDE.U32 R6, R13, R28, RZ ;  /* 0x0000001c0d067225 */ /* 0x000fc800078e00ff */
[----:B------:R-:W-:Y:S01]  /*1230*/  IMAD.X R13, RZ, RZ, RZ, P0 ;  /* 0x000000ffff0d7224 */ /* 0x000fe200000e06ff */
[----:B------:R-:W-:Y:S01]  /*1240*/  IADD3 RZ, P0, R7, R8, RZ ;  /* 0x0000000807ff7210 */ /* 0x000fe20007f1e0ff */
[----:B------:R-:W-:-:S04]  /*1250*/  IMAD.MOV.U32 R12, RZ, RZ, R9 ;  /* 0x000000ffff0c7224 */ /* 0x000fc800078e0009 */
[----:B------:R-:W-:-:S08]  /*1260*/  IMAD.WIDE.U32.X R6, R19, R29, R12, P0 ;  /* 0x0000001d13067225 */ /* 0x000fd000000e040c */
.L_x_13:
[----:B----4-:R-:W-:Y:S01]  /*1270*/  SHF.R.U64 R6, R6, R25, R7 ;  /* 0x0000001906067219 */ /* 0x010fe20000001207 */
[----:B0-----:R-:W-:Y:S01]  /*1280*/  VIADD R7, R21, 0xffffffff ;  /* 0xffffffff15077836 */ /* 0x001fe20000000000 */
[----:B------:R-:W-:Y:S01]  /*1290*/  LOP3.LUT R14, R31, R14, RZ, 0xc0, !PT ;  /* 0x0000000e1f0e7212 */ /* 0x000fe200078ec0ff */
[----:B------:R-:W-:Y:S02]  /*12a0*/  IMAD.MOV R15, RZ, RZ, -R15 ;  /* 0x000000ffff0f7224 */ /* 0x000fe400078e0a0f */
[----:B------:R-:W-:Y:S01]  /*12b0*/  IMAD.MOV R8, RZ, RZ, -R6 ;  /* 0x000000ffff087224 */ /* 0x000fe200078e0a06 */
[----:B------:R-:W-:Y:S01]  /*12c0*/  LOP3.LUT R7, R22, R7, RZ, 0xc0, !PT ;  /* 0x0000000716077212 */ /* 0x000fe200078ec0ff */
[----:B------:R-:W-:Y:S02]  /*12d0*/  IMAD R14, R11, R6, R14 ;  /* 0x000000060b0e7224 */ /* 0x000fe400078e020e */
[----:B------:R-:W-:Y:S02]  /*12e0*/  @P1 IMAD R5, R17, R15, R20 ;  /* 0x0000000f11051224 */ /* 0x000fe400078e0214 */
[----:B-1----:R-:W-:-:S02]  /*12f0*/  IMAD R6, R8, R27, R24 ;  /* 0x0000001b08067224 */ /* 0x002fc400078e0218 */
[----:B------:R-:W-:Y:S02]  /*1300*/  IMAD R19, R14, R26, R5 ;  /* 0x0000001a0e137224 */ /* 0x000fe400078e0205 */
[----:B------:R-:W-:Y:S02]  /*1310*/  IMAD R6, R6, R21, R7 ;  /* 0x0000001506067224 */ /* 0x000fe400078e0207 */
[----:B------:R-:W-:Y:S02]  /*1320*/  IMAD.MOV.U32 R5, RZ, RZ, 0x1 ;  /* 0x00000001ff057424 */ /* 0x000fe400078e00ff */
[----:B------:R-:W-:Y:S01]  /*1330*/  IMAD.MOV.U32 R17, RZ, RZ, R30 ;  /* 0x000000ffff117224 */ /* 0x000fe200078e001e */
[----:B------:R-:W-:Y:S02]  /*1340*/  SEL R22, R6, R19, !P1 ;  /* 0x0000001306167207 */ /* 0x000fe40004800000 */
[----:B------:R-:W-:-:S07]  /*1350*/  SEL R19, R19, R6, !P1 ;  /* 0x0000000613137207 */ /* 0x000fce0004800000 */
.L_x_11:
[----:B------:R-:W-:Y:S05]  /*1360*/  @!P2 BRA `(.L_x_14) ;  /* 0x00000028001ca947 */ /* 0x000fea0003800000 */
[----:B------:R-:W-:-:S13]  /*1370*/  ISETP.GT.U32.AND P0, PT, R32, 0x1, PT ;  /* 0x000000012000780c */ /* 0x000fda0003f04070 */
[----:B------:R-:W-:Y:S05]  /*1380*/  @P0 EXIT ;  /* 0x000000000000094d */ /* 0x000fea0003800000 */
.L_x_15:
[----:B------:R-:W-:-:S08]  /*1390*/  NOP ;  /* 0x0000000000007918 */ /* 0x000fd00000000000 */
[----:B------:R-:W1:Y:S02]  /*13a0*/  USETMAXREG.TRY_ALLOC.CTAPOOL UP0, 0xe8 ;  /* 0x000000e8000079c8 */ /* 0x000e640008000600 */
[----:B-1----:R-:W-:-:S13]  /*13b0*/  PLOP3.LUT P0, PT, PT, PT, UP0, 0x80, 0x0 ;  /* 0x000000000000781c */ /* 0x002fda0003f0f008 */
[----:B------:R-:W-:Y:S05]  /*13c0*/  @!P0 BRA `(.L_x_15) ;  /* 0xfffffffc00f08947 */ /* 0x000fea000383ffff */
[----:B------:R-:W-:-:S13]  /*13d0*/  LOP3.LUT P0, RZ, R5, 0xff, RZ, 0xc0, !PT ;  /* 0x000000ff05ff7812 */ /* 0x000fda000780c0ff */
[----:B------:R-:W-:Y:S05]  /*13e0*/  @!P0 EXIT ;  /* 0x000000000000894d */ /* 0x000fea0003800000 */
[----:B0-----:R-:W2:Y:S01]  /*13f0*/  LDL.64 R12, [R1] ;  /* 0x00000000010c7983 */ /* 0x001ea20000100a00 */
[----:B------:R-:W0:Y:S01]  /*1400*/  S2UR UR4, SR_CgaCtaId ;  /* 0x00000000000479c3 */ /* 0x000e220000008800 */
[----:B------:R-:W-:Y:S01]  /*1410*/  SHF.R.S32.HI R0, RZ, 0x1f, R3 ;  /* 0x0000001fff007819 */ /* 0x000fe20000011403 */
[----:B------:R-:W-:Y:S01]  /*1420*/  UMOV UR41, 0x400 ;  /* 0x0000040000297882 */ /* 0x000fe20000000000 */
[----:B------:R-:W-:Y:S01]  /*1430*/  UISETP.LT.AND UP0, UPT, UR40, 0x1, UPT ;  /* 0x000000012800788c */ /* 0x000fe2000bf01270 */
[----:B------:R-:W-:Y:S01]  /*1440*/  LOP3.LUT R52, R16, 0x1, RZ, 0xfc, !PT ;  /* 0x0000000110347812 */ /* 0x000fe200078efcff */
[----:B------:R-:W-:Y:S01]  /*1450*/  UIADD3 UR5, UR43, -0x1, URZ ;  /* 0xffffffff2b057890 */ /* 0x000fe2000fffe03f */
[CC--:B------:R-:W-:Y:S01]  /*1460*/  LEA.HI R4, R0.reuse, R3.reuse, RZ, 0x2 ;  /* 0x0000000300047211 */ /* 0x0c0fe200078f10ff */
[----:B------:R-:W-:Y:S01]  /*1470*/  USEL UR42, UR40, 0x1, UP0 ;  /* 0x00000001282a7887 */ /* 0x000fe20008000000 */
[----:B------:R-:W1:Y:S01]  /*1480*/  LDC.64 R6, c[0x0][0x5c8] ;  /* 0x00017200ff067b82 */ /* 0x000e620000000a00 */
[----:B------:R-:W-:Y:S01]  /*1490*/  LEA.HI R0, R0, R3, RZ, 0x5 ;  /* 0x0000000300007211 */ /* 0x000fe200078f28ff */
[----:B------:R-:W-:Y:S01]  /*14a0*/  UISETP.NE.AND UP0, UPT, UR5, URZ, UPT ;  /* 0x0000003f0500728c */ /* 0x000fe2000bf05270 */
[--C-:B------:R-:W-:Y:S01]  /*14b0*/  SHF.R.S32.HI R42, RZ, 0x2, R4.reuse ;  /* 0x00000002ff2a7819 */ /* 0x100fe20000011404 */
[----:B------:R-:W-:Y:S01]  /*14c0*/  ULDC UR8, c[0x0][0x284] ;  /* 0x0000a10000087ab9 */ /* 0x000fe20000000800 */
[----:B------:R-:W-:Y:S01]  /*14d0*/  SHF.R.S32.HI R5, RZ, 0x1f, R4 ;  /* 0x0000001fff057819 */ /* 0x000fe20000011404 */
[----:B------:R-:W-:Y:S01]  /*14e0*/  USEL UR7, URZ, 0x1, UP0 ;  /* 0x000000013f077887 */ /* 0x000fe20008000000 */
[----:B------:R-:W-:Y:S01]  /*14f0*/  LOP3.LUT R4, R4, 0xfffffffc, RZ, 0xc0, !PT ;  /* 0xfffffffc04047812 */ /* 0x000fe200078ec0ff */
[----:B------:R-:W3:Y:S01]  /*1500*/  LDC R9, c[0x0][0x288] ;  /* 0x0000a200ff097b82 */ /* 0x000ee20000000800 */
[----:B------:R-:W-:Y:S01]  /*1510*/  LEA.HI R5, R5, R42, RZ, 0x3 ;  /* 0x0000002a05057211 */ /* 0x000fe200078f18ff */
[----:B------:R-:W-:-:S02]  /*1520*/  USHF.L.U32 UR47, UR40, 0x1, URZ ;  /* 0x00000001282f7899 */ /* 0x000fc4000800063f */
[----:B------:R-:W-:Y:S01]  /*1530*/  IMAD.IADD R4, R3, 0x1, -R4 ;  /* 0x0000000103047824 */ /* 0x000fe200078e0a04 */
[----:B------:R-:W-:Y:S01]  /*1540*/  LOP3.LUT R5, R5, 0xfffffff8, RZ, 0xc0, !PT ;  /* 0xfffffff805057812 */ /* 0x000fe200078ec0ff */
[----:B------:R-:W-:Y:S01]  /*1550*/  IMAD.U32 R51, RZ, RZ, UR7 ;  /* 0x00000007ff337e24 */ /* 0x000fe2000f8e00ff */
[----:B------:R-:W-:Y:S01]  /*1560*/  UIADD3 UR42, -UR42, UR40, URZ ;  /* 0x000000282a2a7290 */ /* 0x000fe2000fffe13f */
[----:B------:R-:W-:Y:S01]  /*1570*/  IMAD.SHL.U32 R44, R4, 0x2, RZ ;  /* 0x00000002042c7824 */ /* 0x000fe200078e00ff */
[----:B0-----:R-:W-:Y:S01]  /*1580*/  ULEA UR41, UR4, UR41, 0x18 ;  /* 0x0000002904297291 */ /* 0x001fe2000f8ec03f */
[----:B------:R-:W-:Y:S01]  /*1590*/  IMAD.IADD R42, R42, 0x1, -R5 ;  /* 0x000000012a2a7824 */ /* 0x000fe200078e0a05 */
[----:B------:R-:W-:Y:S01]  /*15a0*/  USHF.L.U32 UR4, UR5, 0x3, URZ ;  /* 0x0000000305047899 */ /* 0x000fe2000800063f */
[----:B------:R-:W-:Y:S01]  /*15b0*/  SHF.R.S32.HI R5, RZ, 0x5, R0 ;  /* 0x00000005ff057819 */ /* 0x000fe20000011400 */
[----:B------:R-:W-:Y:S01]  /*15c0*/  UIADD3 UR5, UR41, 0x24200, URZ ;  /* 0x0002420029057890 */ /* 0x000fe2000fffe03f */
[----:B------:R-:W-:Y:S01]  /*15d0*/  SHF.R.S32.HI R45, RZ, 0x1f, R44 ;  /* 0x0000001fff2d7819 */ /* 0x000fe2000001142c */
[----:B------:R-:W-:Y:S01]  /*15e0*/  UIADD3 UR6, UR41, 0x200, URZ ;  /* 0x0000020029067890 */ /* 0x000fe2000fffe03f */
[--C-:B------:R-:W-:Y:S01]  /*15f0*/  SHF.R.S32.HI R43, RZ, 0x1f, R42.reuse ;  /* 0x0000001fff2b7819 */ /* 0x100fe2000001142a */
[----:B------:R-:W-:Y:S01]  /*1600*/  USHF.R.U32.HI UR5, URZ, 0x4, UR5 ;  /* 0x000000043f057899 */ /* 0x000fe20008011605 */
[C-C-:B------:R-:W-:Y:S01]  /*1610*/  IMAD R50, R5.reuse, -0x10, -R42.reuse ;  /* 0xfffffff005327824 */ /* 0x140fe200078e0a2a */
[----:B------:R-:W-:Y:S01]  /*1620*/  USHF.R.U32.HI UR6, URZ, 0x4, UR6 ;  /* 0x000000043f067899 */ /* 0x000fe20008011606 */
[----:B-1----:R-:W-:Y:S01]  /*1630*/  SHF.L.U64.HI R48, R6, 0x3, R7 ;  /* 0x0000000306307819 */ /* 0x002fe20000010207 */
[----:B------:R-:W-:Y:S01]  /*1640*/  UIADD3 UR48, UR41, 0x130, URZ ;  /* 0x0000013029307890 */ /* 0x000fe2000fffe03f */
[----:B------:R-:W-:Y:S01]  /*1650*/  IMAD.WIDE R42, R5, 0x10, R42 ;  /* 0x00000010052a7825 */ /* 0x000fe200078e022a */
[----:B------:R-:W-:-:S02]  /*1660*/  ULOP3.LUT UR4, UR4, 0x8, URZ, 0xc0, !UPT ;  /* 0x0000000804047892 */ /* 0x000fc4000f8ec03f */
[----:B------:R-:W-:Y:S01]  /*1670*/  ULOP3.LUT UR5, UR5, 0x3fff, URZ, 0xc0, !UPT ;  /* 0x00003fff05057892 */ /* 0x000fe2000f8ec03f */
[----:B------:R-:W-:Y:S01]  /*1680*/  IMAD.SHL.U32 R47, R6, 0x8, RZ ;  /* 0x00000008062f7824 */ /* 0x000fe200078e00ff */
[----:B------:R-:W-:Y:S01]  /*1690*/  ULOP3.LUT UR6, UR6, 0x3fff, URZ, 0xc0, !UPT ;  /* 0x00003fff06067892 */ /* 0x000fe2000f8ec03f */
[----:B---3--:R-:W-:Y:S01]  /*16a0*/  IMAD R46, R4, -0x2, R9 ;  /* 0xfffffffe042e7824 */ /* 0x008fe200078e0209 */
[----:B------:R-:W-:Y:S01]  /*16b0*/  ULEA UR43, UR43, UR48, 0x3 ;  /* 0x000000302b2b7291 */ /* 0x000fe2000f8e183f */
[----:B------:R-:W-:Y:S01]  /*16c0*/  VIADD R50, R50, UR8 ;  /* 0x0000000832327c36 */ /* 0x000fe20008000000 */
[----:B------:R-:W-:Y:S02]  /*16d0*/  ULOP3.LUT UR49, UR4, 0x8, URZ, 0x3c, !UPT ;  /* 0x0000000804317892 */ /* 0x000fe4000f8e3c3f */
[----:B------:R-:W-:Y:S02]  /*16e0*/  ULOP3.LUT UR44, UR4, 0x18, URZ, 0x3c, !UPT ;  /* 0x00000018042c7892 */ /* 0x000fe4000f8e3c3f */
[----:B------:R-:W-:-:S02]  /*16f0*/  ULOP3.LUT UR45, UR5, 0x10000, URZ, 0xfc, !UPT ;  /* 0x00010000052d7892 */ /* 0x000fc4000f8efc3f */
[----:B------:R-:W-:Y:S01]  /*1700*/  ULOP3.LUT UR46, UR6, 0x10000, URZ, 0xfc, !UPT ;  /* 0x00010000062e7892 */ /* 0x000fe2000f8efc3f */
[----:B--2---:R-:W-:-:S11]  /*1710*/  SHF.L.U64.HI R49, R12, 0x1, R10 ;  /* 0x000000010c317819 */ /* 0x004fd6000001020a */
.L_x_67:
[----:B------:R-:W-:-:S04]  /*1720*/  SHF.L.U32 R0, R51, 0x1f, RZ ;  /* 0x0000001f33007819 */ /* 0x000fc800000006ff */
[----:B------:R-:W0:Y:S02]  /*1730*/  SYNCS.PHASECHK.TRANS64.TRYWAIT P0, [UR43+-0x8], R0 ;  /* 0xfffff800ff0075a7 */ /* 0x000e24000800016b */
[----:B01-34-:R-:W-:Y:S05]  /*1740*/  @!P0 BRA `(.L_x_16) ;  /* 0x0000003c000c8947 */ /* 0x01bfea0003800000 */
.L_x_103:
[----:B------:R-:W-:Y:S02]  /*1750*/  ULDC UR4, c[0x0][0x28c] ;  /* 0x0000a30000047ab9 */ /* 0x000fe40000000800 */
[----:B------:R-:W-:-:S13]  /*1760*/  ISETP.LT.AND P0, PT, RZ, UR4, PT ;  /* 0x00000004ff007c0c */ /* 0x000fda000bf01270 */
[----:B------:R-:W-:Y:S05]  /*1770*/  @P0 BRA `(.L_x_17) ;  /* 0x0000000000400947 */ /* 0x000fea0003800000 */
[----:B0-----:R-:W-:Y:S01]  /*1780*/  MOV R0, 0x0 ;  /* 0x0000000000007802 */ /* 0x001fe20000000f00 */
[----:B------:R-:W-:Y:S01]  /*1790*/  ULDC.64 UR4, c[0x4][0x68] ;  /* 0x01001a0000047ab9 */ /* 0x000fe20000000a00 */
[----:B------:R-:W-:Y:S01]  /*17a0*/  ULDC.64 UR6, c[0x4][0x8] ;  /* 0x0100020000067ab9 */ /* 0x000fe20000000a00 */
[----:B------:R-:W-:Y:S01]  /*17b0*/  IMAD.U32 R4, RZ, RZ, UR4 ;  /* 0x00000004ff047e24 */ /* 0x000fe2000f8e00ff */
[----:B------:R0:W1:Y:S01]  /*17c0*/  LDC.64 R14, c[0x4][R0] ;  /* 0x01000000000e7b82 */ /* 0x0000620000000a00 */
[----:B------:R-:W-:Y:S01]  /*17d0*/  IMAD.U32 R5, RZ, RZ, UR5 ;  /* 0x00000005ff057e24 */ /* 0x000fe2000f8e00ff */
[----:B------:R-:W-:Y:S01]  /*17e0*/  ULDC.64 UR4, c[0x4][0x70] ;  /* 0x01001c0000047ab9 */ /* 0x000fe20000000a00 */
[----:B------:R-:W-:Y:S02]  /*17f0*/  IMAD.U32 R10, RZ, RZ, UR6 ;  /* 0x00000006ff0a7e24 */ /* 0x000fe4000f8e00ff */
[----:B------:R-:W-:Y:S02]  /*1800*/  IMAD.U32 R6, RZ, RZ, UR4 ;  /* 0x00000004ff067e24 */ /* 0x000fe4000f8e00ff */
[----:B------:R-:W-:-:S02]  /*1810*/  IMAD.U32 R7, RZ, RZ, UR5 ;  /* 0x00000005ff077e24 */ /* 0x000fc4000f8e00ff */
[----:B------:R-:W-:Y:S02]  /*1820*/  IMAD.U32 R11, RZ, RZ, UR7 ;  /* 0x00000007ff0b7e24 */ /* 0x000fe4000f8e00ff */
[----:B------:R-:W-:Y:S02]  /*1830*/  IMAD.MOV.U32 R8, RZ, RZ, 0x1e1 ;  /* 0x000001e1ff087424 */ /* 0x000fe400078e00ff */
[----:B------:R-:W-:Y:S02]  /*1840*/  IMAD.MOV.U32 R12, RZ, RZ, 0x1 ;  /* 0x00000001ff0c7424 */ /* 0x000fe400078e00ff */
[----:B0-----:R-:W-:-:S07]  /*1850*/  IMAD.MOV.U32 R13, RZ, RZ, RZ ;  /* 0x000000ffff0d7224 */ /* 0x001fce00078e00ff */
[----:B------:R-:W-:-:S07]  /*1860*/  LEPC R20, `(.L_x_17) ;  /* 0x000000001014794e */ /* 0x000fce0000000000 */
[----:B-1---5:R-:W-:Y:S05]  /*1870*/  CALL.ABS.NOINC R14 ;  /* 0x000000000e007343 */ /* 0x022fea0003c00000 */
.L_x_17:
[----:B------:R-:W-:-:S13]  /*1880*/  ISETP.NE.AND P0, PT, R52, 0x3, PT ;  /* 0x000000033400780c */ /* 0x000fda0003f05270 */
[----:B------:R-:W-:Y:S05]  /*1890*/  @!P0 BRA `(.L_x_18) ;  /* 0x0000000000048947 */ /* 0x000fea0003800000 */
[----:B------:R-:W-:Y:S01]  /*18a0*/  BPT.TRAP 0x1 ;  /* 0x000000040000795c */ /* 0x000fe20000300000 */
.L_x_18:
[----:B0-----:R-:W-:Y:S02]  /*18b0*/  IMAD.U32 R3, RZ, RZ, UR38 ;  /* 0x00000026ff037e24 */ /* 0x001fe4000f8e00ff */
[----:B------:R-:W-:-:S03]  /*18c0*/  IMAD.U32 R0, RZ, RZ, UR39 ;  /* 0x00000027ff007e24 */ /* 0x000fc6000f8e00ff */
[----:B------:R-:W-:Y:S02]  /*18d0*/  LEA R3, R3, UR41, 0x3 ;  /* 0x0000002903037c11 */ /* 0x000fe4000f8e18ff */
[----:B------:R-:W-:-:S04]  /*18e0*/  SHF.L.U32 R0, R0, 0x1f, RZ ;  /* 0x0000001f00007819 */ /* 0x000fc800000006ff */
[----:B------:R0:W1:Y:S01]  /*18f0*/  SYNCS.PHASECHK.TRANS64.TRYWAIT P1, [R3+URZ], R0 ;  /* 0x00000000030075a7 */ /* 0x000062000802017f */
[----:B------:R-:W-:Y:S05]  /*1900*/  @!P0 BRA `(.L_x_19) ;  /* 0x0000000000048947 */ /* 0x000fea0003800000 */
[----:B------:R-:W-:Y:S01]  /*1910*/  BPT.TRAP 0x1 ;  /* 0x000000040000795c */ /* 0x000fe20000300000 */
.L_x_19:
[----:B-1----:R-:W-:Y:S05]  /*1920*/  @P1 BRA `(.L_x_20) ;  /* 0x0000000000081947 */ /* 0x002fea0003800000 */
[----:B------:R-:W1:Y:S02]  /*1930*/  SYNCS.PHASECHK.TRANS64.TRYWAIT P1, [R3+URZ], R0 ;  /* 0x00000000030075a7 */ /* 0x000e64000802017f */
[----:B-1----:R-:W-:Y:S05]  /*1940*/  @!P1 BRA `(.L_x_21) ;  /* 0x0000003800a49947 */ /* 0x002fea0003800000 */
.L_x_20:
[----:B------:R-:W-:Y:S05]  /*1950*/  WARPSYNC.ALL ;  /* 0x0000000000007948 */ /* 0x000fea0003800000 */
[----:B------:R-:W-:Y:S01]  /*1960*/  ULEA UR8, UR38, UR46, 0x9 ;  /* 0x0000002e26087291 */ /* 0x000fe2000f8e483f */
[----:B------:R-:W-:Y:S01]  /*1970*/  WARPGROUP.ARRIVE ;  /* 0x00000000000079c5 */ /* 0x000fe20000000000 */
[----:B------:R-:W-:Y:S01]  /*1980*/  ULEA UR9, UR38, UR45, 0x8 ;  /* 0x0000002d26097291 */ /* 0x000fe2000f8e403f */
[----:B01----:R-:W-:Y:S01]  /*1990*/  IMAD.U32 R0, RZ, RZ, UR42 ;  /* 0x0000002aff007e24 */ /* 0x003fe2000f8e00ff */
[----:B------:R-:W-:Y:S01]  /*19a0*/  UMOV UR5, 0x40000040 ;  /* 0x4000004000057882 */ /* 0x000fe20000000000 */
[----:B------:R-:W-:-:S02]  /*19b0*/  UMOV UR7, 0x40000040 ;  /* 0x4000004000077882 */ /* 0x000fc40000000000 */
[----:B------:R-:W-:Y:S01]  /*19c0*/  UMOV UR4, UR8 ;  /* 0x0000000800047c82 */ /* 0x000fe20008000000 */
[----:B------:R-:W-:Y:S01]  /*19d0*/  ISETP.GE.AND P1, PT, R0, 0x1, PT ;  /* 0x000000010000780c */ /* 0x000fe20003f26270 */
[----:B------:R-:W-:Y:S02]  /*19e0*/  UMOV UR6, UR9 ;  /* 0x0000000900067c82 */ /* 0x000fe40008000000 */
[----:B------:R-:W-:Y:S01]  /*19f0*/  HGMMA.64x32x16.F32 R24, gdesc[UR4], RZ, !UPT, gsb0 ;  /* 0x00600000041879f0 */ /* 0x000fe2000c0008ff */
[----:B------:R-:W-:Y:S02]  /*1a00*/  UIADD3 UR4, UR8, 0x2, URZ ;  /* 0x0000000208047890 */ /* 0x000fe4000fffe03f */
[----:B------:R-:W-:Y:S01]  /*1a10*/  UIADD3 UR6, UR9, 0x2, URZ ;  /* 0x0000000209067890 */ /* 0x000fe2000fffe03f */
[----:B------:R-:W-:Y:S01]  /*1a20*/  UMOV UR5, 0x40000040 ;  /* 0x4000004000057882 */ /* 0x000fe20000000000 */
[----:B------:R-:W-:Y:S01]  /*1a30*/  UMOV UR7, 0x40000040 ;  /* 0x4000004000077882 */ /* 0x000fe20000000000 */
[----:B------:R-:W-:-:S02]  /*1a40*/  WARPGROUP.DEPBAR.LE gsb0, 0x0 ;  /* 0x00008000000079c5 */ /* 0x000fc40000010000 */
[----:B------:R-:W-:-:S06]  /*1a50*/  WARPGROUP.ARRIVE ;  /* 0x00000000000079c5 */ /* 0x000fcc0000000000 */
[----:B------:R-:W-:Y:S01]  /*1a60*/  HGMMA.64x32x16.F32 R24, gdesc[UR4], R24, gsb0 ;  /* 0x00600000041879f0 */ /* 0x000fe20008000818 */
[----:B------:R-:W-:Y:S02]  /*1a70*/  UIADD3 UR4, UR8, 0x4, URZ ;  /* 0x0000000408047890 */ /* 0x000fe4000fffe03f */
[----:B------:R-:W-:Y:S01]  /*1a80*/  UIADD3 UR6, UR9, 0x4, URZ ;  /* 0x0000000409067890 */ /* 0x000fe2000fffe03f */
[----:B------:R-:W-:Y:S01]  /*1a90*/  UMOV UR5, 0x40000040 ;  /* 0x4000004000057882 */ /* 0x000fe20000000000 */
[----:B------:R-:W-:Y:S01]  /*1aa0*/  UMOV UR7, 0x40000040 ;  /* 0x4000004000077882 */ /* 0x000fe20000000000 */
[----:B------:R-:W-:Y:S02]  /*1ab0*/  WARPGROUP.DEPBAR.LE gsb0, 0x0 ;  /* 0x00008000000079c5 */ /* 0x000fe40000010000 */
        /* <DEDUP_REMOVED lines=8> */
[----:B------:R-:W-:Y:S03]  /*1b40*/  HGMMA.64x32x16.F32 R24, gdesc[UR4], R24, gsb0 ;  /* 0x00600000041879f0 */ /* 0x000fe60008000818 */
[----:B------:R-:W-:Y:S02]  /*1b50*/  WARPGROUP.DEPBAR.LE gsb0, 0x0 ;  /* 0x00008000000079c5 */ /* 0x000fe40000010000 */
[----:B------:R-:W-:Y:S05]  /*1b60*/  @!P1 BRA `(.L_x_22) ;  /* 0x0000000400109947 */ /* 0x000fea0003800000 */
[----:B------:R-:W-:Y:S01]  /*1b70*/  UIADD3 UR4, UR38, 0x1, URZ ;  /* 0x0000000126047890 */ /* 0x000fe2000fffe03f */
[----:B------:R-:W-:Y:S01]  /*1b80*/  IMAD.U32 R0, RZ, RZ, UR42 ;  /* 0x0000002aff007e24 */ /* 0x000fe2000f8e00ff */
[----:B------:R-:W-:Y:S02]  /*1b90*/  UMOV UR9, UR38 ;  /* 0x0000002600097c82 */ /* 0x000fe40008000000 */
[----:B------:R-:W-:-:S04]  /*1ba0*/  UISETP.NE.AND UP0, UPT, UR4, 0x12, UPT ;  /* 0x000000120400788c */ /* 0x000fc8000bf05270 */
[----:B------:R-:W-:Y:S02]  /*1bb0*/  USEL UR5, URZ, 0x1, UP0 ;  /* 0x000000013f057887 */ /* 0x000fe40008000000 */
[----:B------:R-:W-:Y:S02]  /*1bc0*/  USEL UR8, UR4, URZ, UP0 ;  /* 0x0000003f04087287 */ /* 0x000fe40008000000 */
[----:B------:R-:W-:-:S06]  /*1bd0*/  ULOP3.LUT UR5, UR39, UR5, URZ, 0x3c, !UPT ;  /* 0x0000000527057292 */ /* 0x000fcc000f8e3c3f */
[----:B------:R-:W-:-:S07]  /*1be0*/  IMAD.U32 R5, RZ, RZ, UR5 ;  /* 0x00000005ff057e24 */ /* 0x000fce000f8e00ff */
.L_x_29:
[----:B01----:R-:W-:Y:S05]  /*1bf0*/  @!P0 BRA `(.L_x_23) ;  /* 0x0000000000048947 */ /* 0x003fea0003800000 */
[----:B------:R-:W-:Y:S01]  /*1c00*/  BPT.TRAP 0x1 ;  /* 0x000000040000795c */ /* 0x000fe20000300000 */
.L_x_23:
[----:B------:R-:W-:Y:S01]  /*1c10*/  ULEA UR4, UR8, UR41, 0x3 ;  /* 0x0000002908047291 */ /* 0x000fe2000f8e183f */
[----:B------:R-:W-:-:S08]  /*1c20*/  SHF.L.U32 R3, R5, 0x1f, RZ ;  /* 0x0000001f05037819 */ /* 0x000fd000000006ff */
[----:B------:R0:W1:Y:S01]  /*1c30*/  SYNCS.PHASECHK.TRANS64.TRYWAIT P1, [UR4], R3 ;  /* 0x00000003ff0075a7 */ /* 0x0000620008020144 */
[----:B------:R-:W-:Y:S05]  /*1c40*/  @!P0 BRA `(.L_x_24) ;  /* 0x0000000000048947 */ /* 0x000fea0003800000 */
[----:B------:R-:W-:Y:S01]  /*1c50*/  BPT.TRAP 0x1 ;  /* 0x000000040000795c */ /* 0x000fe20000300000 */
.L_x_24:
[----:B-1----:R-:W-:Y:S05]  /*1c60*/  @P1 BRA `(.L_x_25) ;  /* 0x0000000000081947 */ /* 0x002fea0003800000 */
[----:B------:R-:W1:Y:S02]  /*1c70*/  SYNCS.PHASECHK.TRANS64.TRYWAIT P1, [UR4], R3 ;  /* 0x00000003ff0075a7 */ /* 0x000e640008020144 */
[----:B-1----:R-:W-:Y:S05]  /*1c80*/  @!P1 BRA `(.L_x_26) ;  /* 0x0000003400e89947 */ /* 0x002fea0003800000 */
.L_x_25:
[----:B------:R-:W-:Y:S01]  /*1c90*/  ULEA UR10, UR8, UR46, 0x9 ;  /* 0x0000002e080a7291 */ /* 0x000fe2000f8e483f */
[----:B------:R-:W-:Y:S01]  /*1ca0*/  WARPGROUP.ARRIVE ;  /* 0x00000000000079c5 */ /* 0x000fe20000000000 */
[----:B------:R-:W-:Y:S01]  /*1cb0*/  ULEA UR11, UR8, UR45, 0x8 ;  /* 0x0000002d080b7291 */ /* 0x000fe2000f8e403f */
[----:B------:R-:W-:Y:S01]  /*1cc0*/  UMOV UR5, 0x40000040 ;  /* 0x4000004000057882 */ /* 0x000fe20000000000 */
[----:B------:R-:W-:-:S03]  /*1cd0*/  UMOV UR7, 0x40000040 ;  /* 0x4000004000077882 */ /* 0x000fc60000000000 */
[----:B------:R-:W-:Y:S02]  /*1ce0*/  UMOV UR4, UR10 ;  /* 0x0000000a00047c82 */ /* 0x000fe40008000000 */
[----:B------:R-:W-:Y:S02]  /*1cf0*/  UMOV UR6, UR11 ;  /* 0x0000000b00067c82 */ /* 0x000fe40008000000 */
[----:B------:R-:W-:Y:S01]  /*1d00*/  HGMMA.64x32x16.F32 R24, gdesc[UR4], R24, gsb0 ;  /* 0x00600000041879f0 */ /* 0x000fe20008000818 */
        /* <DEDUP_REMOVED lines=23> */
[----:B------:R-:W-:Y:S01]  /*1e80*/  BPT.TRAP 0x1 ;  /* 0x000000040000795c */ /* 0x000fe20000300000 */
.L_x_27:
[----:B------:R-:W-:Y:S01]  /*1e90*/  ULEA UR4, UR9, UR41, 0x3 ;  /* 0x0000002909047291 */ /* 0x000fe2000f8e183f */
[----:B------:R-:W-:-:S03]  /*1ea0*/  ISETP.GT.U32.AND P1, PT, R16, 0x1, PT ;  /* 0x000000011000780c */ /* 0x000fc60003f24070 */
[----:B------:R-:W-:-:S04]  /*1eb0*/  UIADD3 UR4, UR4, 0x90, URZ ;  /* 0x0000009004047890 */ /* 0x000fc8000fffe03f */
[----:B------:R-:W-:-:S09]  /*1ec0*/  UPRMT UR4, URZ, 0x654, UR4 ;  /* 0x000006543f047896 */ /* 0x000fd20008000004 */
[----:B------:R-:W-:Y:S01]  /*1ed0*/  SYNCS.ARRIVE.TRANS64.RED.A1T0 RZ, [UR4], RZ ;  /* 0x000000ffffff79a7 */ /* 0x000fe20008100404 */
[----:B------:R-:W-:Y:S05]  /*1ee0*/  @P1 BRA `(.L_x_28) ;  /* 0x0000000000041947 */ /* 0x000fea0003800000 */
[----:B------:R-:W-:Y:S01]  /*1ef0*/  BPT.TRAP 0x1 ;  /* 0x000000040000795c */ /* 0x000fe20000300000 */
.L_x_28:
[----:B------:R-:W-:Y:S01]  /*1f00*/  UIADD3 UR8, UR8, 0x1, URZ ;  /* 0x0000000108087890 */ /* 0x000fe2000fffe03f */
[C---:B------:R-:W-:Y:S01]  /*1f10*/  ISETP.GT.AND P1, PT, R0.reuse, 0x1, PT ;  /* 0x000000010000780c */ /* 0x040fe20003f24270 */
[----:B------:R-:W-:Y:S01]  /*1f20*/  UIADD3 UR9, UR9, 0x1, URZ ;  /* 0x0000000109097890 */ /* 0x000fe2000fffe03f */
[----:B------:R-:W-:Y:S01]  /*1f30*/  VIADD R0, R0, 0xffffffff ;  /* 0xffffffff00007836 */ /* 0x000fe20000000000 */
[----:B------:R-:W-:Y:S02]  /*1f40*/  UISETP.NE.AND UP0, UPT, UR8, 0x12, UPT ;  /* 0x000000120800788c */ /* 0x000fe4000bf05270 */
[----:B------:R-:W-:Y:S02]  /*1f50*/  UISETP.NE.AND UP1, UPT, UR9, 0x12, UPT ;  /* 0x000000120900788c */ /* 0x000fe4000bf25270 */
[----:B------:R-:W-:Y:S02]  /*1f60*/  USEL UR4, URZ, 0x1, UP0 ;  /* 0x000000013f047887 */ /* 0x000fe40008000000 */
[----:B------:R-:W-:-:S02]  /*1f70*/  USEL UR8, UR8, URZ, UP0 ;  /* 0x0000003f08087287 */ /* 0x000fc40008000000 */
[----:B------:R-:W-:Y:S02]  /*1f80*/  USEL UR9, UR9, URZ, UP1 ;  /* 0x0000003f09097287 */ /* 0x000fe40008800000 */
[----:B------:R-:W-:Y:S01]  /*1f90*/  LOP3.LUT R5, R5, UR4, RZ, 0x3c, !PT ;  /* 0x0000000405057c12 */ /* 0x000fe2000f8e3cff */
[----:B------:R-:W-:Y:S09]  /*1fa0*/  @P1 BRA `(.L_x_29) ;  /* 0xfffffffc00101947 */ /* 0x000ff2000383ffff */
.L_x_22:
[----:B------:R-:W2:Y:S01]  /*1fb0*/  LDC R0, c[0x0][0x28c] ;  /* 0x0000a300ff007b82 */ /* 0x000ea20000000800 */
[----:B01----:R-:W-:-:S04]  /*1fc0*/  IMAD.U32 R3, RZ, RZ, UR49 ;  /* 0x00000031ff037e24 */ /* 0x003fc8000f8e00ff */
[----:B------:R0:W-:Y:S01]  /*1fd0*/  SYNCS.ARRIVE.TRANS64.A1T0 RZ, [R3+UR48], RZ ;  /* 0x000000ff03ff79a7 */ /* 0x0001e20008100030 */
[----:B--2---:R-:W-:-:S13]  /*1fe0*/  ISETP.GE.AND P1, PT, R0, 0x1, PT ;  /* 0x000000010000780c */ /* 0x004fda0003f26270 */
[----:B0-----:R-:W-:Y:S05]  /*1ff0*/  @!P1 BRA `(.L_x_30) ;  /* 0x0000000000349947 */ /* 0x001fea0003800000 */
[----:B------:R-:W-:Y:S05]  /*2000*/  @!P0 BRA `(.L_x_31) ;  /* 0x0000000000048947 */ /* 0x000fea0003800000 */
[----:B------:R-:W-:Y:S01]  /*2010*/  BPT.TRAP 0x1 ;  /* 0x000000040000795c */ /* 0x000fe20000300000 */
.L_x_31:
[----:B------:R-:W-:Y:S01]  /*2020*/  UIADD3 UR6, UR38, UR42, URZ ;  /* 0x0000002a26067290 */ /* 0x000fe2000fffe03f */
[----:B------:R-:W-:-:S03]  /*2030*/  ISETP.GT.U32.AND P0, PT, R16, 0x1, PT ;  /* 0x000000011000780c */ /* 0x000fc60003f04070 */
[----:B------:R-:W-:-:S04]  /*2040*/  UIMAD.WIDE.U32 UR4, UR6, 0x38e38e39, URZ ;  /* 0x38e38e39060478a5 */ /* 0x000fc8000f8e003f */
[----:B------:R-:W-:-:S04]  /*2050*/  USHF.R.U32.HI UR4, URZ, 0x2, UR5 ;  /* 0x000000023f047899 */ /* 0x000fc80008011605 */
[----:B------:R-:W-:-:S04]  /*2060*/  UIMAD UR6, UR4, -0x12, UR6 ;  /* 0xffffffee040678a4 */ /* 0x000fc8000f8e0206 */
[----:B------:R-:W-:-:S04]  /*2070*/  ULEA UR6, UR6, UR41, 0x3 ;  /* 0x0000002906067291 */ /* 0x000fc8000f8e183f */
[----:B------:R-:W-:-:S04]  /*2080*/  UIADD3 UR6, UR6, 0x90, URZ ;  /* 0x0000009006067890 */ /* 0x000fc8000fffe03f */
[----:B------:R-:W-:-:S09]  /*2090*/  UPRMT UR6, URZ, 0x654, UR6 ;  /* 0x000006543f067896 */ /* 0x000fd20008000006 */
[----:B------:R-:W-:Y:S01]  /*20a0*/  SYNCS.ARRIVE.TRANS64.RED.A1T0 RZ, [UR6], RZ ;  /* 0x000000ffffff79a7 */ /* 0x000fe20008100406 */
[----:B------:R-:W-:Y:S05]  /*20b0*/  @P0 BRA `(.L_x_30) ;  /* 0x0000000000040947 */ /* 0x000fea0003800000 */
[----:B------:R-:W-:Y:S01]  /*20c0*/  BPT.TRAP 0x1 ;  /* 0x000000040000795c */ /* 0x000fe20000300000 */
.L_x_30:
[----:B------:R-:W-:Y:S01]  /*20d0*/  SHF.L.U32 R0, R51, 0x1f, RZ ;  /* 0x0000001f33007819 */ /* 0x000fe200000006ff */
[----:B------:R-:W-:Y:S01]  /*20e0*/  UIADD3 UR38, UR38, UR47, URZ ;  /* 0x0000002f26267290 */ /* 0x000fe2000fffe03f */
[----:B------:R-:W-:Y:S01]  /*20f0*/  SHF.R.S32.HI R13, RZ, 0x1f, R17 ;  /* 0x0000001fff0d7819 */ /* 0x000fe20000011411 */
[----:B------:R-:W-:Y:S01]  /*2100*/  UISETP.GE.U32.AND UP1, UPT, UR47, 0x12, UPT ;  /* 0x000000122f00788c */ /* 0x000fe2000bf26070 */
[----:B------:R-:W0:Y:S01]  /*2110*/  SYNCS.PHASECHK.TRANS64.TRYWAIT P0, [UR43+0x8], R0 ;  /* 0x00000800ff0075a7 */ /* 0x000e22000800016b */
[----:B------:R-:W-:Y:S02]  /*2120*/  UISETP.GT.U32.AND UP0, UPT, UR38, 0x11, UPT ;  /* 0x000000112600788c */ /* 0x000fe4000bf04070 */
[----:B------:R-:W-:Y:S02]  /*2130*/  UIMAD.WIDE.U32 UR4, UR38, 0x38e38e39, URZ ;  /* 0x38e38e39260478a5 */ /* 0x000fe4000f8e003f */
[----:B------:R-:W-:Y:S02]  /*2140*/  UISETP.LT.U32.AND UP0, UPT, UR47, 0x12, UP0 ;  /* 0x000000122f00788c */ /* 0x000fe40008701070 */
[----:B------:R-:W-:-:S02]  /*2150*/  USHF.R.U32.HI UR4, URZ, 0x2, UR5 ;  /* 0x000000023f047899 */ /* 0x000fc40008011605 */
[----:B------:R-:W-:Y:S02]  /*2160*/  USEL UR6, URZ, 0x1, !UP0 ;  /* 0x000000013f067887 */ /* 0x000fe4000c000000 */
[----:B------:R-:W-:Y:S02]  /*2170*/  UIMAD UR38, UR4, -0x12, UR38 ;  /* 0xffffffee042678a4 */ /* 0x000fe4000f8e0226 */
[----:B------:R-:W-:-:S04]  /*2180*/  ULOP3.LUT UR39, UR39, UR6, URZ, 0x3c, !UPT ;  /* 0x0000000627277292 */ /* 0x000fc8000f8e3c3f */
[----:B------:R-:W-:Y:S01]  /*2190*/  @UP1 ULOP3.LUT UR39, UR39, 0x1, UR4, 0x78, !UPT ;  /* 0x0000000127271892 */ /* 0x000fe2000f8e7804 */
[----:B0-----:R-:W-:Y:S11]  /*21a0*/  @!P0 BRA `(.L_x_32) ;  /* 0x0000003000b88947 */ /* 0x001ff60003800000 */
.L_x_104:
[C---:B0-----:R-:W-:Y:S01]  /*21b0*/  IMAD.SHL.U32 R3, R19.reuse, 0x40, RZ ;  /* 0x0000004013037824 */ /* 0x041fe200078e00ff */
[----:B------:R-:W-:Y:S01]  /*21c0*/  ULDC UR6, c[0x0][0x284] ;  /* 0x0000a10000067ab9 */ /* 0x000fe20000000800 */
[----:B------:R-:W-:Y:S01]  /*21d0*/  IMAD.SHL.U32 R10, R22, 0x20, RZ ;  /* 0x00000020160a7824 */ /* 0x000fe200078e00ff */
[----:B------:R-:W-:Y:S01]  /*21e0*/  ULDC.64 UR4, c[0x0][0x5d0] ;  /* 0x0001740000047ab9 */ /* 0x000fe20000000a00 */
[----:B------:R-:W-:Y:S01]  /*21f0*/  IMAD.WIDE R14, R19, 0x40, R42 ;  /* 0x00000040130e7825 */ /* 0x000fe200078e022a */
[----:B------:R-:W-:Y:S01]  /*2200*/  ISETP.GE.AND P0, PT, R3, UR6, PT ;  /* 0x0000000603007c0c */ /* 0x000fe2000bf06270 */
[----:B------:R-:W-:Y:S01]  /*2210*/  ULDC UR6, c[0x0][0x288] ;  /* 0x0000a20000067ab9 */ /* 0x000fe20000000800 */
[----:B------:R-:W-:Y:S01]  /*2220*/  SHF.R.S32.HI R11, RZ, 0x1f, R10 ;  /* 0x0000001fff0b7819 */ /* 0x000fe2000001140a */
[----:B------:R-:W-:Y:S01]  /*2230*/  IMAD R0, R13, UR4, RZ ;  /* 0x000000040d007c24 */ /* 0x000fe2000f8e02ff */
[----:B------:R-:W-:Y:S01]  /*2240*/  ISETP.GE.OR P0, PT, R10, UR6, P0 ;  /* 0x000000060a007c0c */ /* 0x000fe20008706670 */
[----:B------:R-:W-:-:S04]  /*2250*/  IMAD.WIDE.U32 R4, R17, UR4, R44 ;  /* 0x0000000411047c25 */ /* 0x000fc8000f8e002c */
[----:B------:R-:W-:Y:S01]  /*2260*/  IMAD R7, R17, UR5, R0 ;  /* 0x0000000511077c24 */ /* 0x000fe2000f8e0200 */
[----:B------:R-:W-:Y:S01]  /*2270*/  IADD3 R4, P1, R10, R4, RZ ;  /* 0x000000040a047210 */ /* 0x000fe20007f3e0ff */
[----:B------:R-:W-:Y:S02]  /*2280*/  ULDC.64 UR4, c[0x0][0x5c8] ;  /* 0x0001720000047ab9 */ /* 0x000fe40000000a00 */
[----:B------:R-:W-:Y:S01]  /*2290*/  IMAD R9, R15, UR4, RZ ;  /* 0x000000040f097c24 */ /* 0x000fe2000f8e02ff */
[----:B------:R-:W-:-:S03]  /*22a0*/  IADD3.X R5, R11, R5, R7, P1, !PT ;  /* 0x000000050b057210 */ /* 0x000fc60000ffe407 */
[C---:B------:R-:W-:Y:S02]  /*22b0*/  IMAD R9, R14.reuse, UR5, R9 ;  /* 0x000000050e097c24 */ /* 0x040fe4000f8e0209 */
[----:B------:R-:W-:Y:S01]  /*22c0*/  IMAD.WIDE.U32 R20, R14, UR4, R4 ;  /* 0x000000040e147c25 */ /* 0x000fe2000f8e0004 */
[----:B------:R-:W-:Y:S06]  /*22d0*/  @P0 BRA `(.L_x_33) ;  /* 0x0000001000940947 */ /* 0x000fec0003800000 */
[----:B-----5:R-:W-:Y:S01]  /*22e0*/  FSETP.NEU.AND P1, PT, R41, RZ, PT ;  /* 0x000000ff2900720b */ /* 0x020fe20003f2d000 */
[----:B------:R-:W-:Y:S01]  /*22f0*/  IMAD.IADD R22, R46, 0x1, -R10 ;  /* 0x000000012e167824 */ /* 0x000fe200078e0a0a */
[----:B------:R-:W-:Y:S01]  /*2300*/  BSSY B0, `(.L_x_33) ;  /* 0x0000122000007945 */ /* 0x000fe20003800000 */
[----:B------:R-:W-:Y:S02]  /*2310*/  IMAD.IADD R0, R50, 0x1, -R3 ;  /* 0x0000000132007824 */ /* 0x000fe400078e0a03 */
[----:B------:R-:W-:Y:S01]  /*2320*/  IMAD.IADD R53, R21, 0x1, R9 ;  /* 0x0000000115357824 */ /* 0x000fe200078e0209 */
[----:B------:R-:W-:-:S04]  /*2330*/  ISETP.GT.AND P0, PT, R22, RZ, PT ;  /* 0x000000ff1600720c */ /* 0x000fc80003f04270 */
[----:B------:R-:W-:-:S03]  /*2340*/  ISETP.GT.AND P3, PT, R0, RZ, P0 ;  /* 0x000000ff0000720c */ /* 0x000fc60000764270 */
[----:B------:R-:W-:Y:S10]  /*2350*/  @!P1 BRA `(.L_x_34) ;  /* 0x0000000c00389947 */ /* 0x000ff40003800000 */
[----:B------:R-:W0:Y:S01]  /*2360*/  LDC.64 R54, c[0x0][0x5b8] ;  /* 0x00016e00ff367b82 */ /* 0x000e220000000a00 */
[----:B------:R-:W-:-:S07]  /*2370*/  ULDC.64 UR4, c[0x0][0x5c0] ;  /* 0x0001700000047ab9 */ /* 0x000fce0000000a00 */
[----:B------:R-:W1:Y:S08]  /*2380*/  LDC.64 R56, c[0x0][0x5b0] ;  /* 0x00016c00ff387b82 */ /* 0x000e700000000a00 */
[----:B------:R-:W2:Y:S01]  /*2390*/  LDC.64 R58, c[0x0][0x5a8] ;  /* 0x00016a00ff3a7b82 */ /* 0x000ea20000000a00 */
[-C--:B0-----:R-:W-:Y:S02]  /*23a0*/  IMAD R6, R13, R54.reuse, RZ ;  /* 0x000000360d067224 */ /* 0x081fe400078e02ff */
[----:B------:R-:W-:-:S04]  /*23b0*/  IMAD.WIDE.U32 R4, R17, R54, R44 ;  /* 0x0000003611047225 */ /* 0x000fc800078e002c */
[----:B------:R-:W-:Y:S01]  /*23c0*/  IMAD R21, R17, R55, R6 ;  /* 0x0000003711157224 */ /* 0x000fe200078e0206 */
[----:B------:R-:W-:Y:S01]  /*23d0*/  IADD3 R8, P1, R10, R4, RZ ;  /* 0x000000040a087210 */ /* 0x000fe20007f3e0ff */
[----:B-1----:R-:W-:-:S03]  /*23e0*/  IMAD R3, R15, R56, RZ ;  /* 0x000000380f037224 */ /* 0x002fc600078e02ff */
[----:B------:R-:W-:Y:S01]  /*23f0*/  IADD3.X R9, R11, R5, R21, P1, !PT ;  /* 0x000000050b097210 */ /* 0x000fe20000ffe415 */
[C---:B------:R-:W-:Y:S02]  /*2400*/  IMAD R19, R14.reuse, R57, R3 ;  /* 0x000000390e137224 */ /* 0x040fe400078e0203 */
[----:B------:R-:W-:-:S04]  /*2410*/  IMAD.WIDE.U32 R4, R14, R56, R8 ;  /* 0x000000380e047225 */ /* 0x000fc800078e0008 */
[----:B------:R-:W-:Y:S01]  /*2420*/  IMAD.IADD R3, R5, 0x1, R19 ;  /* 0x0000000105037824 */ /* 0x000fe200078e0213 */
[----:B--2---:R-:W-:-:S04]  /*2430*/  LEA R6, P1, R4, R58, 0x1 ;  /* 0x0000003a04067211 */ /* 0x004fc800078208ff */
[----:B------:R-:W-:-:S05]  /*2440*/  LEA.HI.X R7, R4, R59, R3, 0x1, P1 ;  /* 0x0000003b04077211 */ /* 0x000fca00008f0c03 */
[----:B------:R0:W2:Y:S01]  /*2450*/  @P3 LDG.E.LTC128B.U16 R3, desc[UR36][R6.64] ;  /* 0x0000002406033981 */ /* 0x0000a2000c1e1520 */
[----:B------:R-:W-:Y:S01]  /*2460*/  IMAD.WIDE.U32 R4, R14, R56, R10 ;  /* 0x000000380e047225 */ /* 0x000fe200078e000a */
[----:B------:R-:W-:Y:S02]  /*2470*/  BSSY B1, `(.L_x_35) ;  /* 0x0000014000017945 */ /* 0x000fe40003800000 */
[----:B------:R-:W-:-:S04]  /*2480*/  IADD3 R12, P1, R44, R4, RZ ;  /* 0x000000042c0c7210 */ /* 0x000fc80007f3e0ff */
[----:B------:R-:W-:-:S03]  /*2490*/  IADD3.X R13, R45, R19, R5, P1, !PT ;  /* 0x000000132d0d7210 */ /* 0x000fc60000ffe405 */
[----:B------:R-:W-:-:S04]  /*24a0*/  IMAD.WIDE.U32 R12, R17, R54, R12 ;  /* 0x00000036110c7225 */ /* 0x000fc800078e000c */
[----:B0-----:R-:W-:Y:S01]  /*24b0*/  IMAD.IADD R7, R21, 0x1, R13 ;  /* 0x0000000115077824 */ /* 0x001fe200078e020d */
[----:B------:R-:W-:Y:S02]  /*24c0*/  LEA R6, P4, R12, R58, 0x1 ;  /* 0x0000003a0c067211 */ /* 0x000fe400078808ff */
[----:B------:R-:W-:Y:S02]  /*24d0*/  SHF.L.U64.HI R13, R56, 0x3, R57 ;  /* 0x00000003380d7819 */ /* 0x000fe40000010239 */
[----:B------:R-:W-:Y:S01]  /*24e0*/  LEA.HI.X R7, R12, R59, R7, 0x1, P4 ;  /* 0x0000003b0c077211 */ /* 0x000fe200020f0c07 */
[----:B------:R-:W-:Y:S02]  /*24f0*/  IMAD.SHL.U32 R12, R56, 0x8, RZ ;  /* 0x00000008380c7824 */ /* 0x000fe400078e00ff */
[----:B--2---:R-:W-:-:S05]  /*2500*/  HADD2.F32 R4, -RZ, R3.H0_H0 ;  /* 0x20000003ff047230 */ /* 0x004fca0000004100 */
[----:B------:R-:W-:Y:S01]  /*2510*/  FMUL R5, R4, R41 ;  /* 0x0000002904057220 */ /* 0x000fe20000400000 */
[----:B------:R-:W-:-:S03]  /*2520*/  LEA R4, P1, R20, UR4, 0x1 ;  /* 0x0000000414047c11 */ /* 0x000fc6000f8208ff */
[----:B------:R-:W-:Y:S01]  /*2530*/  FFMA R24, R24, R40, R5 ;  /* 0x0000002818187223 */ /* 0x000fe20000000005 */
[----:B------:R-:W-:Y:S02]  /*2540*/  LEA.HI.X R5, R20, UR5, R53, 0x1, P1 ;  /* 0x0000000514057c11 */ /* 0x000fe400088f0c35 */
[----:B------:R-:W-:Y:S02]  /*2550*/  ISETP.GT.AND P1, PT, R22, 0x1, PT ;  /* 0x000000011600780c */ /* 0x000fe40003f24270 */
[----:B------:R-:W-:Y:S02]  /*2560*/  F2FP.F16.F32.PACK_AB R24, RZ, R24 ;  /* 0x00000018ff18723e */ /* 0x000fe400000000ff */
[----:B------:R-:W-:-:S03]  /*2570*/  ISETP.GT.AND P2, PT, R0, RZ, P1 ;  /* 0x000000ff0000720c */ /* 0x000fc60000f44270 */
[----:B------:R0:W-:Y:S10]  /*2580*/  @P3 STG.E.U16 desc[UR36][R4.64], R24 ;  /* 0x0000001804003986 */ /* 0x0001f4000c101524 */
[----:B------:R-:W-:Y:S05]  /*2590*/  @!P2 BRA `(.L_x_36) ;  /* 0x000000000004a947 */ /* 0x000fea0003800000 */
[----:B------:R1:W5:Y:S02]  /*25a0*/  LDG.E.LTC128B.U16 R3, desc[UR36][R6.64+0x2] ;  /* 0x0000022406037981 */ /* 0x000364000c1e1520 */
.L_x_36:
[----:B------:R-:W-:Y:S05]  /*25b0*/  BSYNC B1 ;  /* 0x0000000000017941 */ /* 0x000fea0003800000 */
.L_x_35:
[----:B-----5:R-:W-:Y:S01]  /*25c0*/  HADD2.F32 R20, -RZ, R3.H0_H0 ;  /* 0x20000003ff147230 */ /* 0x020fe20000004100 */
[----:B------:R-:W-:Y:S01]  /*25d0*/  ISETP.GT.AND P0, PT, R0, 0x8, P0 ;  /* 0x000000080000780c */ /* 0x000fe20000704270 */
[----:B------:R-:W-:-:S04]  /*25e0*/  IMAD.WIDE.U32 R14, R14, R56, R12 ;  /* 0x000000380e0e7225 */ /* 0x000fc800078e000c */
[----:B------:R-:W-:Y:S01]  /*25f0*/  FMUL R20, R20, R41 ;  /* 0x0000002914147220 */ /* 0x000fe20000400000 */
[----:B------:R-:W-:Y:S01]  /*2600*/  IMAD.IADD R15, R19, 0x1, R15 ;  /* 0x00000001130f7824 */ /* 0x000fe200078e020f */
[----:B------:R-:W-:Y:S02]  /*2610*/  IADD3 R8, P3, R8, R14, RZ ;  /* 0x0000000e08087210 */ /* 0x000fe40007f7e0ff */
[----:B------:R-:W-:Y:S01]  /*2620*/  FFMA R20, R25, R40, R20 ;  /* 0x0000002819147223 */ /* 0x000fe20000000014 */
[----:B------:R-:W-:Y:S02]  /*2630*/  PRMT R19, R3, 0x7610, R19 ;  /* 0x0000761003137816 */ /* 0x000fe40000000013 */
[----:B------:R-:W-:Y:S01]  /*2640*/  IMAD.X R9, R15, 0x1, R9, P3 ;  /* 0x000000010f097824 */ /* 0x000fe200018e0609 */
[----:B------:R-:W-:Y:S02]  /*2650*/  LEA R12, P3, R8, R58, 0x1 ;  /* 0x0000003a080c7211 */ /* 0x000fe400078608ff */
[----:B------:R-:W-:-:S02]  /*2660*/  F2FP.F16.F32.PACK_AB R20, RZ, R20 ;  /* 0x00000014ff14723e */ /* 0x000fc400000000ff */
[----:B------:R-:W-:-:S03]  /*2670*/  LEA.HI.X R13, R8, R59, R9, 0x1, P3 ;  /* 0x0000003b080d7211 */ /* 0x000fc600018f0c09 */
[----:B------:R2:W-:Y:S04]  /*2680*/  @P2 STG.E.U16 desc[UR36][R4.64+0x2], R20 ;  /* 0x0000021404002986 */ /* 0x0005e8000c101524 */
[----:B------:R-:W3:Y:S01]  /*2690*/  @P0 LDG.E.LTC128B.U16 R19, desc[UR36][R12.64] ;  /* 0x000000240c130981 */ /* 0x000ee2000c1e1520 */
[----:B------:R-:W-:Y:S01]  /*26a0*/  IADD3 R14, P2, P3, R44, R14, R10 ;  /* 0x0000000e2c0e7210 */ /* 0x000fe20007b5e00a */
[----:B------:R-:W-:Y:S01]  /*26b0*/  BSSY B1, `(.L_x_37) ;  /* 0x0000011000017945 */ /* 0x000fe20003800000 */
[----:B------:R-:W-:Y:S02]  /*26c0*/  ISETP.GT.AND P1, PT, R0, 0x8, P1 ;  /* 0x000000080000780c */ /* 0x000fe40000f24270 */
[----:B------:R-:W-:Y:S02]  /*26d0*/  IADD3.X R15, R45, R15, R11, P2, P3 ;  /* 0x0000000f2d0f7210 */ /* 0x000fe400017e640b */
[----:B------:R-:W-:-:S02]  /*26e0*/  SHF.L.U64.HI R11, R47, 0x1, R48 ;  /* 0x000000012f0b7819 */ /* 0x000fc40000010230 */
[----:B------:R-:W-:Y:S01]  /*26f0*/  LEA R10, P2, R47, R4, 0x1 ;  /* 0x000000042f0a7211 */ /* 0x000fe200078408ff */
[----:B------:R-:W-:-:S04]  /*2700*/  IMAD.WIDE.U32 R14, R17, R54, R14 ;  /* 0x00000036110e7225 */ /* 0x000fc800078e000e */
[----:B------:R-:W-:Y:S02]  /*2710*/  IMAD.X R11, R11, 0x1, R5, P2 ;  /* 0x000000010b0b7824 */ /* 0x000fe400010e0605 */
[----:B------:R-:W-:Y:S02]  /*2720*/  IMAD.IADD R9, R21, 0x1, R15 ;  /* 0x0000000115097824 */ /* 0x000fe400078e020f */
[----:B---3--:R-:W-:-:S05]  /*2730*/  HADD2.F32 R8, -RZ, R19.H0_H0 ;  /* 0x20000013ff087230 */ /* 0x008fca0000004100 */
[----:B------:R-:W-:Y:S01]  /*2740*/  FMUL R3, R8, R41 ;  /* 0x0000002908037220 */ /* 0x000fe20000400000 */
[----:B------:R-:W-:-:S03]  /*2750*/  LEA R8, P3, R14, R58, 0x1 ;  /* 0x0000003a0e087211 */ /* 0x000fc600078608ff */
[----:B------:R-:W-:Y:S01]  /*2760*/  FFMA R3, R26, R40, R3 ;  /* 0x000000281a037223 */ /* 0x000fe20000000003 */
[----:B------:R-:W-:-:S04]  /*2770*/  LEA.HI.X R9, R14, R59, R9, 0x1, P3 ;  /* 0x0000003b0e097211 */ /* 0x000fc800018f0c09 */
[----:B------:R-:W-:-:S05]  /*2780*/  F2FP.F16.F32.PACK_AB R3, RZ, R3 ;  /* 0x00000003ff03723e */ /* 0x000fca00000000ff */
[----:B------:R2:W-:Y:S01]  /*2790*/  @P0 STG.E.U16 desc[UR36][R10.64], R3 ;  /* 0x000000030a000986 */ /* 0x0005e2000c101524 */
[----:B------:R-:W-:Y:S05]  /*27a0*/  @!P1 BRA `(.L_x_38) ;  /* 0x0000000000049947 */ /* 0x000fea0003800000 */
[----:B------:R3:W5:Y:S02]  /*27b0*/  LDG.E.LTC128B.U16 R19, desc[UR36][R8.64+0x2] ;  /* 0x0000022408137981 */ /* 0x000764000c1e1520 */
.L_x_38:
[----:B------:R-:W-:Y:S05]  /*27c0*/  BSYNC B1 ;  /* 0x0000000000017941 */ /* 0x000fea0003800000 */
.L_x_37:
[----:B-----5:R-:W-:Y:S01]  /*27d0*/  HADD2.F32 R12, -RZ, R19.H0_H0 ;  /* 0x20000013ff0c7230 */ /* 0x020fe20000004100 */
[----:B------:R-:W-:Y:S01]  /*27e0*/  ISETP.GT.AND P0, PT, R22, 0x8, PT ;  /* 0x000000081600780c */ /* 0x000fe20003f04270 */
[----:B------:R-:W-:Y:S03]  /*27f0*/  BSSY B1, `(.L_x_39) ;  /* 0x0000008000017945 */ /* 0x000fe60003800000 */
[----:B------:R-:W-:Y:S01]  /*2800*/  FMUL R12, R12, R41 ;  /* 0x000000290c0c7220 */ /* 0x000fe20000400000 */
[----:B------:R-:W-:-:S03]  /*2810*/  ISETP.GT.AND P2, PT, R0, RZ, P0 ;  /* 0x000000ff0000720c */ /* 0x000fc60000744270 */
[----:B------:R-:W-:-:S05]  /*2820*/  FFMA R12, R27, R40, R12 ;  /* 0x000000281b0c7223 */ /* 0x000fca000000000c */
[----:B------:R-:W-:-:S05]  /*2830*/  F2FP.F16.F32.PACK_AB R12, RZ, R12 ;  /* 0x0000000cff0c723e */ /* 0x000fca00000000ff */
[----:B------:R4:W-:Y:S01]  /*2840*/  @P1 STG.E.U16 desc[UR36][R10.64+0x2], R12 ;  /* 0x0000020c0a001986 */ /* 0x0009e2000c101524 */
[----:B------:R-:W-:Y:S05]  /*2850*/  @!P2 BRA `(.L_x_40) ;  /* 0x000000000004a947 */ /* 0x000fea0003800000 */
[----:B------:R0:W5:Y:S02]  /*2860*/  LDG.E.LTC128B.U16 R19, desc[UR36][R6.64+0x10] ;  /* 0x0000102406137981 */ /* 0x000164000c1e1520 */
.L_x_40:
[----:B------:R-:W-:Y:S05]  /*2870*/  BSYNC B1 ;  /* 0x0000000000017941 */ /* 0x000fea0003800000 */
.L_x_39:
[----:B----45:R-:W-:Y:S01]  /*2880*/  HADD2.F32 R12, -RZ, R19.H0_H0 ;  /* 0x20000013ff0c7230 */ /* 0x030fe20000004100 */
[----:B------:R-:W-:Y:S01]  /*2890*/  ISETP.GT.AND P1, PT, R22, 0x9, PT ;  /* 0x000000091600780c */ /* 0x000fe20003f24270 */
[----:B------:R-:W-:Y:S03]  /*28a0*/  BSSY B1, `(.L_x_41) ;  /* 0x0000008000017945 */ /* 0x000fe60003800000 */
[----:B--2---:R-:W-:Y:S01]  /*28b0*/  FMUL R3, R12, R41 ;  /* 0x000000290c037220 */ /* 0x004fe20000400000 */
[----:B------:R-:W-:-:S03]  /*28c0*/  ISETP.GT.AND P3, PT, R0, RZ, P1 ;  /* 0x000000ff0000720c */ /* 0x000fc60000f64270 */
[----:B------:R-:W-:-:S05]  /*28d0*/  FFMA R3, R28, R40, R3 ;  /* 0x000000281c037223 */ /* 0x000fca0000000003 */
[----:B------:R-:W-:-:S05]  /*28e0*/  F2FP.F16.F32.PACK_AB R3, RZ, R3 ;  /* 0x00000003ff03723e */ /* 0x000fca00000000ff */
[----:B------:R2:W-:Y:S01]  /*28f0*/  @P2 STG.E.U16 desc[UR36][R4.64+0x10], R3 ;  /* 0x0000100304002986 */ /* 0x0005e2000c101524 */
[----:B------:R-:W-:Y:S05]  /*2900*/  @!P3 BRA `(.L_x_42) ;  /* 0x000000000004b947 */ /* 0x000fea0003800000 */
[----:B------:R4:W5:Y:S02]  /*2910*/  LDG.E.LTC128B.U16 R19, desc[UR36][R6.64+0x12] ;  /* 0x0000122406137981 */ /* 0x000964000c1e1520 */
.L_x_42:
[----:B------:R-:W-:Y:S05]  /*2920*/  BSYNC B1 ;  /* 0x0000000000017941 */ /* 0x000fea0003800000 */
.L_x_41:
[----:B-----5:R-:W-:Y:S01]  /*2930*/  HADD2.F32 R12, -RZ, R19.H0_H0 ;  /* 0x20000013ff0c7230 */ /* 0x020fe20000004100 */
[----:B------:R-:W-:Y:S01]  /*2940*/  ISETP.GT.AND P0, PT, R0, 0x8, P0 ;  /* 0x000000080000780c */ /* 0x000fe20000704270 */
[----:B------:R-:W-:Y:S03]  /*2950*/  BSSY B1, `(.L_x_43) ;  /* 0x0000007000017945 */ /* 0x000fe60003800000 */
[----:B------:R-:W-:-:S04]  /*2960*/  FMUL R12, R12, R41 ;  /* 0x000000290c0c7220 */ /* 0x000fc80000400000 */
[----:B------:R-:W-:-:S05]  /*2970*/  FFMA R12, R29, R40, R12 ;  /* 0x000000281d0c7223 */ /* 0x000fca000000000c */
[----:B------:R-:W-:-:S05]  /*2980*/  F2FP.F16.F32.PACK_AB R12, RZ, R12 ;  /* 0x0000000cff0c723e */ /* 0x000fca00000000ff */
[----:B------:R0:W-:Y:S01]  /*2990*/  @P3 STG.E.U16 desc[UR36][R4.64+0x12], R12 ;  /* 0x0000120c04003986 */ /* 0x0001e2000c101524 */
[----:B------:R-:W-:Y:S05]  /*29a0*/  @!P0 BRA `(.L_x_44) ;  /* 0x0000000000048947 */ /* 0x000fea0003800000 */
[----:B------:R0:W5:Y:S02]  /*29b0*/  LDG.E.LTC128B.U16 R19, desc[UR36][R8.64+0x10] ;  /* 0x0000102408137981 */ /* 0x000164000c1e1520 */
.L_x_44:
[----:B------:R-:W-:Y:S05]  /*29c0*/  BSYNC B1 ;  /* 0x0000000000017941 */ /* 0x000fea0003800000 */
.L_x_43:
[----:B0----5:R-:W-:Y:S01]  /*29d0*/  HADD2.F32 R12, -RZ, R19.H0_H0 ;  /* 0x20000013ff0c7230 */ /* 0x021fe20000004100 */
[----:B------:R-:W-:Y:S01]  /*29e0*/  ISETP.GT.AND P1, PT, R0, 0x8, P1 ;  /* 0x000000080000780c */ /* 0x000fe20000f24270 */
[----:B------:R-:W-:Y:S03]  /*29f0*/  BSSY B1, `(.L_x_45) ;  /* 0x0000007000017945 */ /* 0x000fe60003800000 */
[----:B--2---:R-:W-:-:S04]  /*2a00*/  FMUL R3, R12, R41 ;  /* 0x000000290c037220 */ /* 0x004fc80000400000 */
[----:B------:R-:W-:-:S05]  /*2a10*/  FFMA R3, R30, R40, R3 ;  /* 0x000000281e037223 */ /* 0x000fca0000000003 */
[----:B------:R-:W-:-:S05]  /*2a20*/  F2FP.F16.F32.PACK_AB R3, RZ, R3 ;  /* 0x00000003ff03723e */ /* 0x000fca00000000ff */
[----:B------:R0:W-:Y:S01]  /*2a30*/  @P0 STG.E.U16 desc[UR36][R10.64+0x10], R3 ;  /* 0x000010030a000986 */ /* 0x0001e2000c101524 */
[----:B------:R-:W-:Y:S05]  /*2a40*/  @!P1 BRA `(.L_x_46) ;  /* 0x0000000000049947 */ /* 0x000fea0003800000 */
[----:B------:R2:W5:Y:S02]  /*2a50*/  LDG.E.LTC128B.U16 R19, desc[UR36][R8.64+0x12] ;  /* 0x0000122408137981 */ /* 0x000564000c1e1520 */
.L_x_46:
[----:B------:R-:W-:Y:S05]  /*2a60*/  BSYNC B1 ;  /* 0x0000000000017941 */ /* 0x000fea0003800000 */
.L_x_45:
        /* <DEDUP_REMOVED lines=10> */
.L_x_48:
[----:B------:R-:W-:Y:S05]  /*2b10*/  BSYNC B1 ;  /* 0x0000000000017941 */ /* 0x000fea0003800000 */
.L_x_47:
[----:B0----5:R-:W-:Y:S01]  /*2b20*/  HADD2.F32 R12, -RZ, R19.H0_H0 ;  /* 0x20000013ff0c7230 */ /* 0x021fe20000004100 */
        /* <DEDUP_REMOVED lines=9> */
.L_x_50:
[----:B------:R-:W-:Y:S05]  /*2bc0*/  BSYNC B1 ;  /* 0x0000000000017941 */ /* 0x000fea0003800000 */
.L_x_49:
        /* <DEDUP_REMOVED lines=9> */
.L_x_52:
[----:B------:R-:W-:Y:S05]  /*2c60*/  BSYNC B1 ;  /* 0x0000000000017941 */ /* 0x000fea0003800000 */
.L_x_51:
[----:B0----5:R-:W-:Y:S01]  /*2c70*/  HADD2.F32 R12, -RZ, R19.H0_H0 ;  /* 0x20000013ff0c7230 */ /* 0x021fe20000004100 */
        /* <DEDUP_REMOVED lines=8> */
.L_x_54:
[----:B------:R-:W-:Y:S05]  /*2d00*/  BSYNC B1 ;  /* 0x0000000000017941 */ /* 0x000fea0003800000 */
.L_x_53:
        /* <DEDUP_REMOVED lines=10> */
.L_x_56:
[----:B------:R-:W-:Y:S05]  /*2db0*/  BSYNC B1 ;  /* 0x0000000000017941 */ /* 0x000fea0003800000 */
.L_x_55:
        /* <DEDUP_REMOVED lines=10> */
.L_x_58:
[----:B------:R-:W-:Y:S05]  /*2e60*/  BSYNC B1 ;  /* 0x0000000000017941 */ /* 0x000fea0003800000 */
.L_x_57:
[----:B01--45:R-:W-:Y:S01]  /*2e70*/  HADD2.F32 R6, -RZ, R19.H0_H0 ;  /* 0x20000013ff067230 */ /* 0x033fe20000004100 */
        /* <DEDUP_REMOVED lines=8> */
.L_x_60:
[----:B------:R-:W-:Y:S05]  /*2f00*/  BSYNC B1 ;  /* 0x0000000000017941 */ /* 0x000fea0003800000 */
.L_x_59:
[----:B0----5:R-:W-:Y:S01]  /*2f10*/  HADD2.F32 R4, -RZ, R19.H0_H0 ;  /* 0x20000013ff047230 */ /* 0x021fe20000004100 */
[----:B------:R-:W-:Y:S01]  /*2f20*/  ISETP.GT.AND P1, PT, R0, 0x8, P1 ;  /* 0x000000080000780c */ /* 0x000fe20000f24270 */
[----:B------:R-:W-:Y:S01]  /*2f30*/  @P0 IMAD.MOV.U32 R5, RZ, RZ, R11 ;  /* 0x000000ffff050224 */ /* 0x000fe200078e000b */
[----:B------:R-:W-:Y:S02]  /*2f40*/  BSSY B1, `(.L_x_61) ;  /* 0x0000008000017945 */ /* 0x000fe40003800000 */
[----:B------:R-:W-:Y:S01]  /*2f50*/  FMUL R3, R4, R41 ;  /* 0x0000002904037220 */ /* 0x000fe20000400000 */
[----:B------:R-:W-:-:S03]  /*2f60*/  @P0 IMAD.MOV.U32 R4, RZ, RZ, R10 ;  /* 0x000000ffff040224 */ /* 0x000fc600078e000a */
[----:B------:R-:W-:-:S05]  /*2f70*/  FFMA R3, R38, R40, R3 ;  /* 0x0000002826037223 */ /* 0x000fca0000000003 */
[----:B------:R-:W-:-:S05]  /*2f80*/  F2FP.F16.F32.PACK_AB R3, RZ, R3 ;  /* 0x00000003ff03723e */ /* 0x000fca00000000ff */
[----:B------:R0:W-:Y:S01]  /*2f90*/  @P0 STG.E.U16 desc[UR36][R4.64+0x30], R3 ;  /* 0x0000300304000986 */ /* 0x0001e2000c101524 */
[----:B------:R-:W-:Y:S05]  /*2fa0*/  @!P1 BRA `(.L_x_62) ;  /* 0x0000000000049947 */ /* 0x000fea0003800000 */
[----:B------:R4:W5:Y:S02]  /*2fb0*/  LDG.E.LTC128B.U16 R19, desc[UR36][R8.64+0x32] ;  /* 0x0000322408137981 */ /* 0x000964000c1e1520 */
.L_x_62:
[----:B------:R-:W-:Y:S05]  /*2fc0*/  BSYNC B1 ;  /* 0x0000000000017941 */ /* 0x000fea0003800000 */
.L_x_61:
[----:B------:R-:W-:Y:S05]  /*2fd0*/  @!P1 BRA `(.L_x_63) ;  /* 0x0000000400509947 */ /* 0x000fea0003800000 */
[----:B-----5:R-:W-:-:S05]  /*2fe0*/  HADD2.F32 R0, -RZ, R19.H0_H0 ;  /* 0x20000013ff007230 */ /* 0x020fca0000004100 */
[----:B------:R-:W-:-:S04]  /*2ff0*/  FMUL R0, R0, R41 ;  /* 0x0000002900007220 */ /* 0x000fc80000400000 */
[----:B------:R-:W-:-:S05]  /*3000*/  FFMA R0, R39, R40, R0 ;  /* 0x0000002827007223 */ /* 0x000fca0000000000 */
[----:B------:R-:W-:-:S05]  /*3010*/  F2FP.F16.F32.PACK_AB R0, RZ, R0 ;  /* 0x00000000ff00723e */ /* 0x000fca00000000ff */
[----:B------:R0:W-:Y:S01]  /*3020*/  STG.E.U16 desc[UR36][R10.64+0x32], R0 ;  /* 0x000032000a007986 */ /* 0x0001e2000c101524 */
[----:B------:R-:W-:Y:S05]  /*3030*/  BRA `(.L_x_63) ;  /* 0x0000000400387947 */ /* 0x000fea0003800000 */
.L_x_34:
[----:B------:R-:W-:Y:S01]  /*3040*/  ISETP.GT.AND P2, PT, R22, 0x1, PT ;  /* 0x000000011600780c */ /* 0x000fe20003f44270 */
[----:B------:R-:W-:Y:S01]  /*3050*/  ULDC.64 UR4, c[0x0][0x5c0] ;  /* 0x0001700000047ab9 */ /* 0x000fe20000000a00 */
[-C--:B------:R-:W-:Y:S01]  /*3060*/  FMUL R24, R24, R40.reuse ;  /* 0x0000002818187220 */ /* 0x080fe20000400000 */
[----:B------:R-:W-:Y:S01]  /*3070*/  LEA R4, P4, R20, UR4, 0x1 ;  /* 0x0000000414047c11 */ /* 0x000fe2000f8808ff */
[-C--:B------:R-:W-:Y:S01]  /*3080*/  FMUL R25, R25, R40.reuse ;  /* 0x0000002819197220 */ /* 0x080fe20000400000 */
[----:B------:R-:W-:Y:S01]  /*3090*/  ISETP.GT.AND P1, PT, R0, RZ, P2 ;  /* 0x000000ff0000720c */ /* 0x000fe20001724270 */
[----:B------:R-:W-:Y:S01]  /*30a0*/  FMUL R26, R26, R40 ;  /* 0x000000281a1a7220 */ /* 0x000fe20000400000 */
[----:B------:R-:W-:Y:S01]  /*30b0*/  F2FP.F16.F32.PACK_AB R24, RZ, R24 ;  /* 0x00000018ff18723e */ /* 0x000fe200000000ff */
[-C--:B------:R-:W-:Y:S01]  /*30c0*/  FMUL R27, R27, R40.reuse ;  /* 0x000000281b1b7220 */ /* 0x080fe20000400000 */
[----:B------:R-:W-:Y:S01]  /*30d0*/  LEA.HI.X R5, R20, UR5, R53, 0x1, P4 ;  /* 0x0000000514057c11 */ /* 0x000fe2000a0f0c35 */
[-C--:B------:R-:W-:Y:S01]  /*30e0*/  FMUL R28, R28, R40.reuse ;  /* 0x000000281c1c7220 */ /* 0x080fe20000400000 */
[----:B------:R-:W-:Y:S01]  /*30f0*/  ISETP.GT.AND P4, PT, R22, 0x8, PT ;  /* 0x000000081600780c */ /* 0x000fe20003f84270 */
[-C--:B------:R-:W-:Y:S01]  /*3100*/  FMUL R29, R29, R40.reuse ;  /* 0x000000281d1d7220 */ /* 0x080fe20000400000 */
[C---:B------:R-:W-:Y:S01]  /*3110*/  ISETP.GT.AND P0, PT, R0.reuse, 0x8, P0 ;  /* 0x000000080000780c */ /* 0x040fe20000704270 */
[----:B------:R-:W-:Y:S01]  /*3120*/  @P3 STG.E.U16 desc[UR36][R4.64], R24 ;  /* 0x0000001804003986 */ /* 0x000fe2000c101524 */
[----:B------:R-:W-:Y:S01]  /*3130*/  ISETP.GT.AND P2, PT, R0, 0x8, P2 ;  /* 0x000000080000780c */ /* 0x000fe20001744270 */
[-C--:B------:R-:W-:Y:S01]  /*3140*/  FMUL R30, R30, R40.reuse ;  /* 0x000000281e1e7220 */ /* 0x080fe20000400000 */
[----:B------:R-:W-:Y:S01]  /*3150*/  F2FP.F16.F32.PACK_AB R25, RZ, R25 ;  /* 0x00000019ff19723e */ /* 0x000fe200000000ff */
[-C--:B------:R-:W-:Y:S01]  /*3160*/  FMUL R31, R31, R40.reuse ;  /* 0x000000281f1f7220 */ /* 0x080fe20000400000 */
[----:B------:R-:W-:Y:S01]  /*3170*/  ISETP.GT.AND P5, PT, R0, RZ, P4 ;  /* 0x000000ff0000720c */ /* 0x000fe200027a4270 */
[----:B------:R-:W-:Y:S01]  /*3180*/  FMUL R32, R32, R40 ;  /* 0x0000002820207220 */ /* 0x000fe20000400000 */
[C---:B------:R-:W-:Y:S01]  /*3190*/  SHF.L.U64.HI R3, R47.reuse, 0x1, R48 ;  /* 0x000000012f037819 */ /* 0x040fe20000010230 */
[----:B------:R-:W-:Y:S01]  /*31a0*/  @P1 STG.E.U16 desc[UR36][R4.64+0x2], R25 ;  /* 0x0000021904001986 */ /* 0x000fe2000c101524 */
[----:B------:R-:W-:Y:S01]  /*31b0*/  LEA R6, P3, R47, R4, 0x1 ;  /* 0x000000042f067211 */ /* 0x000fe200078608ff */
[----:B------:R-:W-:Y:S01]  /*31c0*/  FMUL R33, R33, R40 ;  /* 0x0000002821217220 */ /* 0x000fe20000400000 */
[----:B------:R-:W-:Y:S01]  /*31d0*/  F2FP.F16.F32.PACK_AB R26, RZ, R26 ;  /* 0x0000001aff1a723e */ /* 0x000fe200000000ff */
[-C--:B------:R-:W-:Y:S01]  /*31e0*/  FMUL R34, R34, R40.reuse ;  /* 0x0000002822227220 */ /* 0x080fe20000400000 */
[----:B------:R-:W-:Y:S01]  /*31f0*/  ISETP.GT.AND P1, PT, R22, 0x9, PT ;  /* 0x000000091600780c */ /* 0x000fe20003f24270 */
[----:B------:R-:W-:Y:S01]  /*3200*/  IMAD.X R7, R3, 0x1, R5, P3 ;  /* 0x0000000103077824 */ /* 0x000fe200018e0605 */
[----:B------:R-:W-:Y:S01]  /*3210*/  F2FP.F16.F32.PACK_AB R27, RZ, R27 ;  /* 0x0000001bff1b723e */ /* 0x000fe200000000ff */
[----:B------:R-:W-:Y:S01]  /*3220*/  FMUL R35, R35, R40 ;  /* 0x0000002823237220 */ /* 0x000fe20000400000 */
[----:B------:R-:W-:Y:S01]  /*3230*/  F2FP.F16.F32.PACK_AB R28, RZ, R28 ;  /* 0x0000001cff1c723e */ /* 0x000fe200000000ff */
[-C--:B------:R-:W-:Y:S01]  /*3240*/  FMUL R36, R36, R40.reuse ;  /* 0x0000002824247220 */ /* 0x080fe20000400000 */
[C---:B------:R-:W-:Y:S01]  /*3250*/  ISETP.GT.AND P3, PT, R0.reuse, RZ, P1 ;  /* 0x000000ff0000720c */ /* 0x040fe20000f64270 */
[----:B------:R-:W-:Y:S01]  /*3260*/  @P0 STG.E.U16 desc[UR36][R6.64], R26 ;  /* 0x0000001a06000986 */ /* 0x000fe2000c101524 */
[----:B------:R-:W-:Y:S01]  /*3270*/  ISETP.GT.AND P4, PT, R0, 0x8, P4 ;  /* 0x000000080000780c */ /* 0x000fe20002784270 */
[----:B------:R-:W-:Y:S01]  /*3280*/  FMUL R37, R37, R40 ;  /* 0x0000002825257220 */ /* 0x000fe20000400000 */
[----:B------:R-:W-:Y:S01]  /*3290*/  F2FP.F16.F32.PACK_AB R29, RZ, R29 ;  /* 0x0000001dff1d723e */ /* 0x000fe200000000ff */
[----:B------:R-:W-:Y:S01]  /*32a0*/  @P2 STG.E.U16 desc[UR36][R6.64+0x2], R27 ;  /* 0x0000021b06002986 */ /* 0x000fe2000c101524 */
[----:B------:R-:W-:Y:S01]  /*32b0*/  F2FP.F16.F32.PACK_AB R30, RZ, R30 ;  /* 0x0000001eff1e723e */ /* 0x000fe200000000ff */
[-C--:B------:R-:W-:Y:S01]  /*32c0*/  FMUL R38, R38, R40.reuse ;  /* 0x0000002826267220 */ /* 0x080fe20000400000 */
[----:B------:R-:W-:Y:S01]  /*32d0*/  F2FP.F16.F32.PACK_AB R31, RZ, R31 ;  /* 0x0000001fff1f723e */ /* 0x000fe200000000ff */
[----:B------:R-:W-:Y:S01]  /*32e0*/  @P5 STG.E.U16 desc[UR36][R4.64+0x10], R28 ;  /* 0x0000101c04005986 */ /* 0x000fe2000c101524 */
[----:B------:R-:W-:Y:S01]  /*32f0*/  ISETP.GT.AND P5, PT, R0, 0x8, P1 ;  /* 0x000000080000780c */ /* 0x000fe20000fa4270 */
[----:B------:R-:W-:Y:S01]  /*3300*/  FMUL R39, R39, R40 ;  /* 0x0000002827277220 */ /* 0x000fe20000400000 */
[C---:B------:R-:W-:Y:S01]  /*3310*/  ISETP.GT.AND P2, PT, R22.reuse, 0x11, PT ;  /* 0x000000111600780c */ /* 0x040fe20003f44270 */
[----:B------:R-:W-:Y:S01]  /*3320*/  @P3 STG.E.U16 desc[UR36][R4.64+0x12], R29 ;  /* 0x0000121d04003986 */ /* 0x000fe2000c101524 */
[----:B------:R-:W-:-:S02]  /*3330*/  ISETP.GT.AND P3, PT, R22, 0x10, PT ;  /* 0x000000101600780c */ /* 0x000fc40003f64270 */
[----:B------:R-:W-:Y:S01]  /*3340*/  F2FP.F16.F32.PACK_AB R32, RZ, R32 ;  /* 0x00000020ff20723e */ /* 0x000fe200000000ff */
[----:B------:R-:W-:Y:S01]  /*3350*/  @P4 STG.E.U16 desc[UR36][R6.64+0x10], R30 ;  /* 0x0000101e06004986 */ /* 0x000fe2000c101524 */
[----:B------:R-:W-:Y:S02]  /*3360*/  ISETP.GT.AND P4, PT, R0, RZ, P2 ;  /* 0x000000ff0000720c */ /* 0x000fe40001784270 */
[----:B------:R-:W-:Y:S02]  /*3370*/  F2FP.F16.F32.PACK_AB R33, RZ, R33 ;  /* 0x00000021ff21723e */ /* 0x000fe400000000ff */
[----:B------:R-:W-:Y:S01]  /*3380*/  ISETP.GT.AND P1, PT, R22, 0x18, PT ;  /* 0x000000181600780c */ /* 0x000fe20003f24270 */
[----:B------:R-:W-:Y:S01]  /*3390*/  @P5 STG.E.U16 desc[UR36][R6.64+0x12], R31 ;  /* 0x0000121f06005986 */ /* 0x000fe2000c101524 */
[----:B------:R-:W-:Y:S02]  /*33a0*/  ISETP.GT.AND P5, PT, R0, RZ, P3 ;  /* 0x000000ff0000720c */ /* 0x000fe40001fa4270 */
[----:B------:R-:W-:-:S02]  /*33b0*/  ISETP.GT.AND P0, PT, R22, 0x19, PT ;  /* 0x000000191600780c */ /* 0x000fc40003f04270 */
[C---:B------:R-:W-:Y:S02]  /*33c0*/  ISETP.GT.AND P3, PT, R0.reuse, 0x8, P3 ;  /* 0x000000080000780c */ /* 0x040fe40001f64270 */
[C---:B------:R-:W-:Y:S02]  /*33d0*/  ISETP.GT.AND P2, PT, R0.reuse, 0x8, P2 ;  /* 0x000000080000780c */ /* 0x040fe40001744270 */
[----:B------:R-:W-:Y:S02]  /*33e0*/  F2FP.F16.F32.PACK_AB R34, RZ, R34 ;  /* 0x00000022ff22723e */ /* 0x000fe400000000ff */
[----:B------:R-:W-:Y:S02]  /*33f0*/  F2FP.F16.F32.PACK_AB R35, RZ, R35 ;  /* 0x00000023ff23723e */ /* 0x000fe400000000ff */
[----:B------:R-:W-:Y:S01]  /*3400*/  F2FP.F16.F32.PACK_AB R36, RZ, R36 ;  /* 0x00000024ff24723e */ /* 0x000fe200000000ff */
[----:B------:R-:W-:Y:S01]  /*3410*/  @P5 STG.E.U16 desc[UR36][R4.64+0x20], R32 ;  /* 0x0000202004005986 */ /* 0x000fe2000c101524 */
[----:B------:R-:W-:-:S02]  /*3420*/  ISETP.GT.AND P5, PT, R0, RZ, P0 ;  /* 0x000000ff0000720c */ /* 0x000fc400007a4270 */
[C---:B------:R-:W-:Y:S01]  /*3430*/  ISETP.GT.AND P0, PT, R0.reuse, 0x8, P0 ;  /* 0x000000080000780c */ /* 0x040fe20000704270 */
[----:B------:R-:W-:Y:S01]  /*3440*/  @P4 STG.E.U16 desc[UR36][R4.64+0x22], R33 ;  /* 0x0000222104004986 */ /* 0x000fe2000c101524 */
[C---:B------:R-:W-:Y:S02]  /*3450*/  ISETP.GT.AND P4, PT, R0.reuse, RZ, P1 ;  /* 0x000000ff0000720c */ /* 0x040fe40000f84270 */
[----:B------:R-:W-:Y:S01]  /*3460*/  ISETP.GT.AND P1, PT, R0, 0x8, P1 ;  /* 0x000000080000780c */ /* 0x000fe20000f24270 */
[----:B------:R-:W-:Y:S01]  /*3470*/  @P3 STG.E.U16 desc[UR36][R6.64+0x20], R34 ;  /* 0x0000202206003986 */ /* 0x000fe2000c101524 */
[----:B------:R-:W-:Y:S02]  /*3480*/  F2FP.F16.F32.PACK_AB R37, RZ, R37 ;  /* 0x00000025ff25723e */ /* 0x000fe400000000ff */
[----:B------:R-:W-:Y:S01]  /*3490*/  F2FP.F16.F32.PACK_AB R38, RZ, R38 ;  /* 0x00000026ff26723e */ /* 0x000fe200000000ff */
[----:B------:R-:W-:Y:S01]  /*34a0*/  @P2 STG.E.U16 desc[UR36][R6.64+0x22], R35 ;  /* 0x0000222306002986 */ /* 0x000fe2000c101524 */
[----:B------:R-:W-:-:S05]  /*34b0*/  F2FP.F16.F32.PACK_AB R39, RZ, R39 ;  /* 0x00000027ff27723e */ /* 0x000fca00000000ff */
[----:B------:R-:W-:Y:S04]  /*34c0*/  @P4 STG.E.U16 desc[UR36][R4.64+0x30], R36 ;  /* 0x0000302404004986 */ /* 0x000fe8000c101524 */
[----:B------:R0:W-:Y:S02]  /*34d0*/  @P5 STG.E.U16 desc[UR36][R4.64+0x32], R37 ;  /* 0x0000322504005986 */ /* 0x0001e4000c101524 */
[----:B0-----:R-:W-:Y:S02]  /*34e0*/  @P1 IMAD.MOV.U32 R4, RZ, RZ, R6 ;  /* 0x000000ffff041224 */ /* 0x001fe400078e0006 */
[----:B------:R-:W-:-:S05]  /*34f0*/  @P1 IMAD.MOV.U32 R5, RZ, RZ, R7 ;  /* 0x000000ffff051224 */ /* 0x000fca00078e0007 */
[----:B------:R0:W-:Y:S04]  /*3500*/  @P1 STG.E.U16 desc[UR36][R4.64+0x30], R38 ;  /* 0x0000302604001986 */ /* 0x0001e8000c101524 */
[----:B------:R0:W-:Y:S02]  /*3510*/  @P0 STG.E.U16 desc[UR36][R6.64+0x32], R39 ;  /* 0x0000322706000986 */ /* 0x0001e4000c101524 */
.L_x_63:
[----:B------:R-:W-:Y:S05]  /*3520*/  BSYNC B0 ;  /* 0x0000000000007941 */ /* 0x000fea0003800000 */
.L_x_33:
[----:B0-----:R-:W2:Y:S01]  /*3530*/  LDL.64 R4, [R1] ;  /* 0x0000000001047983 */ /* 0x001ea20000100a00 */
[----:B------:R-:W-:Y:S01]  /*3540*/  ULDC.64 UR4, c[0x0][0x650] ;  /* 0x0001940000047ab9 */ /* 0x000fe20000000a00 */
[----:B------:R-:W-:Y:S02]  /*3550*/  IMAD.U32 R0, RZ, RZ, UR44 ;  /* 0x0000002cff007e24 */ /* 0x000fe4000f8e00ff */
[----:B-----5:R-:W-:Y:S02]  /*3560*/  IMAD.MOV.U32 R19, RZ, RZ, -0x1 ;  /* 0xffffffffff137424 */ /* 0x020fe400078e00ff */
[----:B------:R0:W-:Y:S01]  /*3570*/  SYNCS.ARRIVE.TRANS64.A1T0 RZ, [R0+UR48], RZ ;  /* 0x000000ff00ff79a7 */ /* 0x0001e20008100030 */
[----:B------:R-:W-:Y:S02]  /*3580*/  IMAD.MOV.U32 R22, RZ, RZ, -0x1 ;  /* 0xffffffffff167424 */ /* 0x000fe400078e00ff */
[----:B------:R-:W-:Y:S01]  /*3590*/  IMAD.MOV.U32 R17, RZ, RZ, -0x1 ;  /* 0xffffffffff117424 */ /* 0x000fe200078e00ff */
[----:B0-----:R-:W-:-:S02]  /*35a0*/  PRMT R0, RZ, 0x7610, R0 ;  /* 0x00007610ff007816 */ /* 0x001fc40000000000 */
[----:B--2---:R-:W-:-:S05]  /*35b0*/  LEA R18, P0, R4, R18, 0x1 ;  /* 0x0000001204127211 */ /* 0x004fca00078008ff */
[----:B------:R-:W-:Y:S01]  /*35c0*/  IMAD.X R2, R49, 0x1, R2, P0 ;  /* 0x0000000131027824 */ /* 0x000fe200000e0602 */
[----:B------:R-:W-:-:S04]  /*35d0*/  ISETP.GE.U32.AND P0, PT, R18, UR4, PT ;  /* 0x0000000412007c0c */ /* 0x000fc8000bf06070 */
[----:B------:R-:W-:-:S13]  /*35e0*/  ISETP.GE.U32.AND.EX P0, PT, R2, UR5, PT, P0 ;  /* 0x0000000502007c0c */ /* 0x000fda000bf06100 */
[----:B------:R-:W-:Y:S05]  /*35f0*/  @P0 BRA `(.L_x_64) ;  /* 0x0000000400680947 */ /* 0x000fea0003800000 */
[----:B------:R-:W0:Y:S01]  /*3600*/  S2R R12, SR_CTAID.X ;  /* 0x00000000000c7919 */ /* 0x000e220000002500 */
[----:B------:R-:W2:Y:S01]  /*3610*/  LDC.64 R10, c[0x0][0x628] ;  /* 0x00018a00ff0a7b82 */ /* 0x000ea20000000a00 */
[----:B------:R-:W-:Y:S01]  /*3620*/  ULDC UR4, c[0x0][0x150] ;  /* 0x0000540000047ab9 */ /* 0x000fe20000000800 */
[----:B-1-34-:R-:W-:Y:S01]  /*3630*/  IMAD.MOV.U32 R8, RZ, RZ, R18 ;  /* 0x000000ffff087224 */ /* 0x01afe200078e0012 */
[----:B------:R-:W1:Y:S01]  /*3640*/  S2R R20, SR_CTAID.Y ;  /* 0x0000000000147919 */ /* 0x000e620000002600 */
[----:B------:R-:W-:-:S04]  /*3650*/  IMAD.MOV.U32 R9, RZ, RZ, R2 ;  /* 0x000000ffff097224 */ /* 0x000fc800078e0002 */
[----:B------:R-:W3:Y:S08]  /*3660*/  LDC R21, c[0x0][0x144] ;  /* 0x00005100ff157b82 */ /* 0x000ef00000000800 */
[----:B------:R-:W4:Y:S08]  /*3670*/  LDC R0, c[0x0][0x630] ;  /* 0x00018c00ff007b82 */ /* 0x000f300000000800 */
[----:B------:R-:W1:Y:S01]  /*3680*/  LDC.64 R14, c[0x0][0x620] ;  /* 0x00018800ff0e7b82 */ /* 0x000e620000000a00 */
[----:B--2---:R-:W-:-:S04]  /*3690*/  ISETP.NE.U32.AND P0, PT, R10, RZ, PT ;  /* 0x000000ff0a00720c */ /* 0x004fc80003f05070 */
[----:B------:R-:W-:Y:S02]  /*36a0*/  ISETP.NE.AND.EX P0, PT, R11, RZ, PT, P0 ;  /* 0x000000ff0b00720c */ /* 0x000fe40003f05300 */
[----:B0-----:R-:W-:-:S05]  /*36b0*/  I2FP.F32.U32 R3, R12 ;  /* 0x0000000c00037245 */ /* 0x001fca0000201000 */
[----:B------:R-:W-:-:S04]  /*36c0*/  FMUL R3, R3, UR4 ;  /* 0x0000000403037c20 */ /* 0x000fc80008400000 */
[----:B------:R0:W2:Y:S02]  /*36d0*/  F2I.U32.TRUNC.NTZ R19, R3 ;  /* 0x0000000300137305 */ /* 0x0000a4000020f000 */
[----:B---34-:R-:W-:Y:S05]  /*36e0*/  @!P0 BRA `(.L_x_65) ;  /* 0x0000000000288947 */ /* 0x018fea0003800000 */
[----:B0-----:R-:W0:Y:S02]  /*36f0*/  LDC R3, c[0x0][0x634] ;  /* 0x00018d00ff037b82 */ /* 0x001e240000000800 */
[----:B0-----:R-:W-:-:S05]  /*3700*/  IADD3 R3, P0, R18, R3, RZ ;  /* 0x0000000312037210 */ /* 0x001fca0007f1e0ff */
        /* <DEDUP_REMOVED lines=8> */
.L_x_65:
[----:B------:R-:W3:Y:S01]  /*3790*/  LDC.64 R26, c[0x0][0x640] ;  /* 0x00019000ff1a7b82 */ /* 0x000ee20000000a00 */
[-C--:B------:R-:W-:Y:S01]  /*37a0*/  SHF.R.U64 R17, R8, R0.reuse, R9 ;  /* 0x0000000008117219 */ /* 0x080fe20000001209 */
[----:B--2---:R-:W-:Y:S01]  /*37b0*/  IMAD.MOV R7, RZ, RZ, -R19 ;  /* 0x000000ffff077224 */ /* 0x004fe200078e0a13 */
[----:B------:R-:W-:Y:S01]  /*37c0*/  SHF.R.U32.HI R0, RZ, R0, R9 ;  /* 0x00000000ff007219 */ /* 0x000fe20000011609 */
[----:B------:R-:W-:Y:S01]  /*37d0*/  IMAD.MOV.U32 R19, RZ, RZ, R2 ;  /* 0x000000ffff137224 */ /* 0x000fe200078e0002 */
[----:B0-----:R-:W-:Y:S01]  /*37e0*/  IADD3 R3, P0, RZ, -R17, RZ ;  /* 0x80000011ff037210 */ /* 0x001fe20007f1e0ff */
[----:B------:R-:W-:Y:S01]  /*37f0*/  IMAD R22, R21, R7, R12 ;  /* 0x0000000715167224 */ /* 0x000fe200078e020c */
[----:B------:R-:W-:Y:S01]  /*3800*/  ULDC UR4, c[0x0][0x154] ;  /* 0x0000550000047ab9 */ /* 0x000fe20000000800 */
[----:B------:R-:W0:Y:S01]  /*3810*/  LDC R6, c[0x0][0x618] ;  /* 0x00018600ff067b82 */ /* 0x000e220000000800 */
[----:B------:R-:W-:Y:S02]  /*3820*/  IMAD.MOV.U32 R7, RZ, RZ, 0x1 ;  /* 0x00000001ff077424 */ /* 0x000fe400078e00ff */
[----:B------:R-:W-:-:S04]  /*3830*/  IMAD.X R5, RZ, RZ, ~R0, P0 ;  /* 0x000000ffff057224 */ /* 0x000fc800000e0e00 */
[-C--:B-1----:R-:W-:Y:S01]  /*3840*/  IMAD R0, R5, R14.reuse, RZ ;  /* 0x0000000e05007224 */ /* 0x082fe200078e02ff */
[----:B------:R-:W1:Y:S01]  /*3850*/  LDC R8, c[0x0][0x608] ;  /* 0x00018200ff087b82 */ /* 0x000e620000000800 */
[----:B------:R-:W-:-:S04]  /*3860*/  IMAD.WIDE.U32 R4, R3, R14, R18 ;  /* 0x0000000e03047225 */ /* 0x000fc800078e0012 */
[----:B------:R-:W-:Y:S01]  /*3870*/  IMAD R3, R3, R15, R0 ;  /* 0x0000000f03037224 */ /* 0x000fe200078e0200 */
[----:B------:R-:W-:Y:S02]  /*3880*/  I2FP.F32.U32 R0, R20 ;  /* 0x0000001400007245 */ /* 0x000fe40000201000 */
[----:B------:R-:W2:Y:S01]  /*3890*/  LDC R24, c[0x0][0x658] ;  /* 0x00019600ff187b82 */ /* 0x000ea20000000800 */
[----:B------:R-:W-:Y:S01]  /*38a0*/  IMAD.IADD R3, R5, 0x1, R3 ;  /* 0x0000000105037824 */ /* 0x000fe200078e0203 */
[----:B---3--:R-:W-:Y:S01]  /*38b0*/  ISETP.NE.U32.AND P0, PT, R26, RZ, PT ;  /* 0x000000ff1a00720c */ /* 0x008fe20003f05070 */
[----:B------:R-:W-:Y:S01]  /*38c0*/  FMUL R0, R0, UR4 ;  /* 0x0000000400007c20 */ /* 0x000fe20008400000 */
[----:B------:R-:W-:Y:S02]  /*38d0*/  IMAD.MOV.U32 R5, RZ, RZ, -0x1 ;  /* 0xffffffffff057424 */ /* 0x000fe400078e00ff */
[----:B------:R-:W-:Y:S01]  /*38e0*/  ISETP.NE.AND.EX P0, PT, R27, RZ, PT, P0 ;  /* 0x000000ff1b00720c */ /* 0x000fe20003f05300 */
[----:B------:R3:W4:Y:S01]  /*38f0*/  F2I.U32.TRUNC.NTZ R13, R0 ;  /* 0x00000000000d7305 */ /* 0x000722000020f000 */
[----:B------:R-:W3:Y:S01]  /*3900*/  LDC R15, c[0x0][0x148] ;  /* 0x00005200ff0f7b82 */ /* 0x000ee20000000800 */
[----:B0-----:R-:W-:-:S02]  /*3910*/  SHF.R.U64 R12, R4, R6, R3 ;  /* 0x00000006040c7219 */ /* 0x001fc40000001203 */
[----:B------:R-:W-:-:S05]  /*3920*/  SHF.R.U32.HI R3, RZ, R6, R3 ;  /* 0x00000006ff037219 */ /* 0x000fca0000011603 */
[----:B------:R-:W0:Y:S01]  /*3930*/  LDC R21, c[0x0][0x600] ;  /* 0x00018000ff157b82 */ /* 0x000e220000000800 */
[-CC-:B-1----:R-:W-:Y:S02]  /*3940*/  SHF.R.U64 R10, R12, R8.reuse, R3.reuse ;  /* 0x000000080c0a7219 */ /* 0x182fe40000001203 */
[----:B------:R-:W-:-:S05]  /*3950*/  SHF.R.U32.HI R3, RZ, R8, R3 ;  /* 0x00000008ff037219 */ /* 0x000fca0000011603 */
[----:B------:R-:W1:Y:S01]  /*3960*/  LDC R25, c[0x0][0x648] ;  /* 0x00019200ff197b82 */ /* 0x000e620000000800 */
[-C--:B--2---:R-:W-:Y:S02]  /*3970*/  SHF.L.U32 R4, R5, R24.reuse, RZ ;  /* 0x0000001805047219 */ /* 0x084fe400000006ff */
[-CC-:B------:R-:W-:Y:S02]  /*3980*/  SHF.R.U64 R14, R10, R24.reuse, R3.reuse ;  /* 0x000000180a0e7219 */ /* 0x180fe40000001203 */
[----:B------:R-:W-:Y:S02]  /*3990*/  SHF.R.U32.HI R5, RZ, R24, R3 ;  /* 0x00000018ff057219 */ /* 0x000fe40000011603 */
[----:B------:R-:W-:Y:S01]  /*39a0*/  LOP3.LUT R19, RZ, R4, RZ, 0x33, !PT ;  /* 0x00000004ff137212 */ /* 0x000fe200078e33ff */
[----:B------:R-:W2:Y:S01]  /*39b0*/  LDC R28, c[0x0][0x638] ;  /* 0x00018e00ff1c7b82 */ /* 0x000ea20000000800 */
[----:B------:R-:W-:Y:S01]  /*39c0*/  SHF.L.U32 R24, R7, R24, RZ ;  /* 0x0000001807187219 */ /* 0x000fe200000006ff */
[----:B------:R-:W-:-:S06]  /*39d0*/  IMAD.MOV.U32 R4, RZ, RZ, R14 ;  /* 0x000000ffff047224 */ /* 0x000fcc00078e000e */
[----:B------:R-:W0:Y:S01]  /*39e0*/  LDC R29, c[0x0][0x610] ;  /* 0x00018400ff1d7b82 */ /* 0x000e220000000800 */
[----:B----4-:R-:W-:Y:S05]  /*39f0*/  @!P0 BRA `(.L_x_66) ;  /* 0x0000000000288947 */ /* 0x010fea0003800000 */
[----:B------:R-:W4:Y:S02]  /*3a00*/  LDC R3, c[0x0][0x64c] ;  /* 0x00019300ff037b82 */ /* 0x000f240000000800 */
[----:B----4-:R-:W-:-:S05]  /*3a10*/  IADD3 R3, P0, R14, R3, RZ ;  /* 0x000000030e037210 */ /* 0x010fca0007f1e0ff */
        /* <DEDUP_REMOVED lines=8> */
.L_x_66:
[----:B------:R-:W-:Y:S01]  /*3aa0*/  ISETP.NE.AND P0, PT, R23, 0x1, PT ;  /* 0x000000011700780c */ /* 0x000fe20003f05270 */
[----:B------:R-:W-:Y:S01]  /*3ab0*/  IMAD.MOV R13, RZ, RZ, -R13 ;  /* 0x000000ffff0d7224 */ /* 0x000fe200078e0a0d */
[----:B-1-3--:R-:W-:Y:S01]  /*3ac0*/  SHF.R.U64 R0, R4, R25, R5 ;  /* 0x0000001904007219 */ /* 0x00afe20000001205 */
[----:B0-----:R-:W-:Y:S01]  /*3ad0*/  VIADD R5, R21, 0xffffffff ;  /* 0xffffffff15057836 */ /* 0x001fe20000000000 */
[----:B------:R-:W-:-:S03]  /*3ae0*/  LOP3.LUT R19, R10, R19, RZ, 0xc0, !PT ;  /* 0x000000130a137212 */ /* 0x000fc600078ec0ff */
[----:B------:R-:W-:Y:S01]  /*3af0*/  IMAD.MOV R3, RZ, RZ, -R0 ;  /* 0x000000ffff037224 */ /* 0x000fe200078e0a00 */
[----:B------:R-:W-:Y:S01]  /*3b00*/  LOP3.LUT R5, R12, R5, RZ, 0xc0, !PT ;  /* 0x000000050c057212 */ /* 0x000fe200078ec0ff */
[----:B------:R-:W-:Y:S02]  /*3b10*/  IMAD R19, R24, R0, R19 ;  /* 0x0000000018137224 */ /* 0x000fe400078e0213 */
[----:B--2---:R-:W-:Y:S02]  /*3b20*/  IMAD R0, R3, R28, R14 ;  /* 0x0000001c03007224 */ /* 0x004fe400078e020e */
[----:B------:R-:W-:Y:S02]  /*3b30*/  @P0 IMAD R22, R15, R13, R20 ;  /* 0x0000000d0f160224 */ /* 0x000fe400078e0214 */
[----:B------:R-:W-:Y:S02]  /*3b40*/  IMAD R4, R0, R21, R5 ;  /* 0x0000001500047224 */ /* 0x000fe400078e0205 */
[----:B------:R-:W-:-:S02]  /*3b50*/  IMAD R19, R19, R29, R22 ;  /* 0x0000001d13137224 */ /* 0x000fc400078e0216 */
[----:B------:R-:W-:-:S03]  /*3b60*/  IMAD.MOV.U32 R3, RZ, RZ, 0x1 ;  /* 0x00000001ff037424 */ /* 0x000fc600078e00ff */
[----:B------:R-:W-:Y:S02]  /*3b70*/  SEL R22, R4, R19, !P0 ;  /* 0x0000001304167207 */ /* 0x000fe40004000000 */
[----:B------:R-:W-:Y:S02]  /*3b80*/  PRMT R0, R3, 0x7610, R0 ;  /* 0x0000761003007816 */ /* 0x000fe40000000000 */
[----:B------:R-:W-:-:S07]  /*3b90*/  SEL R19, R19, R4, !P0 ;  /* 0x0000000413137207 */ /* 0x000fce0004000000 */
.L_x_64:
[----:B------:R-:W-:Y:S02]  /*3ba0*/  LOP3.LUT P0, RZ, R0, 0xff, RZ, 0xc0, !PT ;  /* 0x000000ff00ff7812 */ /* 0x000fe4000780c0ff */
[----:B------:R-:W-:-:S11]  /*3bb0*/  LOP3.LUT R51, R51, 0x1, RZ, 0x3c, !PT ;  /* 0x0000000133337812 */ /* 0x000fd600078e3cff */
[----:B------:R-:W-:Y:S05]  /*3bc0*/  @P0 BRA `(.L_x_67) ;  /* 0xffffffd800d40947 */ /* 0x000fea000383ffff */
[----:B------:R-:W-:Y:S05]  /*3bd0*/  EXIT ;  /* 0x000000000000794d */ /* 0x000fea0003800000 */
.L_x_14:
[----:B------:R-:W-:-:S08]  /*3be0*/  ISETP.NE.AND P0, PT, R0, RZ, PT ;  /* 0x000000ff0000720c */ /* 0x000fd00003f05270 */
[----:B0-----:R-:W0:-:S00]  /*3bf0*/  USETMAXREG.DEALLOC.CTAPOOL 0x28 ;  /* 0x00000028000079c8 */ /* 0x001e0000080e0500 */
[----:B------:R-:W-:Y:S05]  /*3c00*/  @P0 EXIT ;  /* 0x000000000000094d */ /* 0x000fea0003800000 */
[----:B0-----:R-:W-:Y:S01]  /*3c10*/  LOP3.LUT P0, RZ, R5, 0xff, RZ, 0xc0, !PT ;  /* 0x000000ff05ff7812 */ /* 0x001fe2000780c0ff */
[----:B------:R-:W-:Y:S02]  /*3c20*/  IMAD.MOV.U32 R0, RZ, RZ, 0x1 ;  /* 0x00000001ff007424 */ /* 0x000fe400078e00ff */
[----:B------:R-:W-:-:S10]  /*3c30*/  IMAD.MOV.U32 R8, RZ, RZ, RZ ;  /* 0x000000ffff087224 */ /* 0x000fd400078e00ff */
[----:B------:R-:W-:Y:S05]  /*3c40*/  @!P0 BRA `(.L_x_68) ;  /* 0x0000000c00148947 */ /* 0x000fea0003800000 */
[----:B------:R-:W-:Y:S01]  /*3c50*/  LOP3.LUT P0, RZ, R4, 0x1f, RZ, 0xc0, !PT ;  /* 0x0000001f04ff7812 */ /* 0x000fe2000780c0ff */
[----:B------:R-:W-:Y:S01]  /*3c60*/  ULDC UR5, c[0x0][0x658] ;  /* 0x0001960000057ab9 */ /* 0x000fe20000000800 */
[----:B------:R-:W-:Y:S01]  /*3c70*/  UMOV UR6, 0xffffffff ;  /* 0xffffffff00067882 */ /* 0x000fe20000000000 */
[----:B------:R-:W-:Y:S01]  /*3c80*/  BSSY B0, `(.L_x_68) ;  /* 0x00000c1000007945 */ /* 0x000fe20003800000 */
[----:B------:R-:W-:Y:S01]  /*3c90*/  USHF.L.U32 UR6, UR6, UR5, URZ ;  /* 0x0000000506067299 */ /* 0x000fe2000800063f */
[C---:B------:R-:W-:Y:S01]  /*3ca0*/  ISETP.NE.AND P2, PT, R3.reuse, RZ, PT ;  /* 0x000000ff0300720c */ /* 0x040fe20003f45270 */
[----:B------:R-:W-:Y:S01]  /*3cb0*/  IMAD.MOV.U32 R9, RZ, RZ, 0x1 ;  /* 0x00000001ff097424 */ /* 0x000fe200078e00ff */
[----:B------:R-:W-:Y:S01]  /*3cc0*/  ISETP.NE.OR P0, PT, R3, RZ, !P0 ;  /* 0x000000ff0300720c */ /* 0x000fe20004705670 */
[----:B------:R-:W-:Y:S01]  /*3cd0*/  IMAD.MOV.U32 R0, RZ, RZ, 0x1 ;  /* 0x00000001ff007424 */ /* 0x000fe200078e00ff */
[----:B------:R-:W-:Y:S01]  /*3ce0*/  LOP3.LUT R3, R16, 0x2, RZ, 0xfc, !PT ;  /* 0x0000000210037812 */ /* 0x000fe200078efcff */
[----:B------:R-:W-:Y:S01]  /*3cf0*/  IMAD.MOV.U32 R8, RZ, RZ, RZ ;  /* 0x000000ffff087224 */ /* 0x000fe200078e00ff */
[----:B------:R-:W-:Y:S01]  /*3d00*/  ULDC UR4, c[0x0][0x600] ;  /* 0x0001800000047ab9 */ /* 0x000fe20000000800 */
[----:B------:R-:W-:Y:S01]  /*3d10*/  UMOV UR7, 0x1 ;  /* 0x0000000100077882 */ /* 0x000fe20000000000 */
[----:B------:R-:W-:-:S02]  /*3d20*/  UIADD3 UR19, UR40, 0x1, URZ ;  /* 0x0000000128137890 */ /* 0x000fc4000fffe03f */
[----:B------:R-:W-:Y:S02]  /*3d30*/  UIADD3 UR15, UR4, -0x1, URZ ;  /* 0xffffffff040f7890 */ /* 0x000fe4000fffe03f */
[----:B------:R-:W-:Y:S02]  /*3d40*/  USHF.L.U32 UR17, UR7, UR5, URZ ;  /* 0x0000000507117299 */ /* 0x000fe4000800063f */
[----:B------:R-:W-:Y:S01]  /*3d50*/  ULOP3.LUT UR16, URZ, UR6, URZ, 0x33, !UPT ;  /* 0x000000063f107292 */ /* 0x000fe2000f8e333f */
[----:B------:R-:W-:-:S11]  /*3d60*/  ULDC.64 UR20, c[0x0][0x198] ;  /* 0x0000660000147ab9 */ /* 0x000fd60000000a00 */
.L_x_80:
[----:B------:R-:W-:-:S03]  /*3d70*/  UMOV UR4, 0xffffffff ;  /* 0xffffffff00047882 */ /* 0x000fc60000000000 */
[----:B------:R-:W-:Y:S05]  /*3d80*/  BRA.DIV UR4, `(.L_x_69) ;  /* 0x0000001604d87947 */ /* 0x000fea000b800000 */
[----:B------:R-:W-:-:S13]  /*3d90*/  ELECT P6, URZ, PT ;  /* 0x00000000003f782f */ /* 0x000fda00038c0000 */
.L_x_107:
[----:B------:R-:W0:Y:S01]  /*3da0*/  LDC R4, c[0x0][0x28c] ;  /* 0x0000a300ff047b82 */ /* 0x000e220000000800 */
[----:B------:R-:W-:Y:S01]  /*3db0*/  BSSY B1, `(.L_x_70) ;  /* 0x0000037000017945 */ /* 0x000fe20003800000 */
[----:B0-----:R-:W-:-:S13]  /*3dc0*/  ISETP.LT.OR P6, PT, R4, 0x1, !P6 ;  /* 0x000000010400780c */ /* 0x001fda00077c1670 */
[----:B------:R-:W-:Y:S05]  /*3dd0*/  @P6 BRA `(.L_x_71) ;  /* 0x0000000000d06947 */ /* 0x000fea0003800000 */
[----:B------:R-:W-:Y:S02]  /*3de0*/  IMAD.SHL.U32 R22, R22, 0x20, RZ ;  /* 0x0000002016167824 */ /* 0x000fe400078e00ff */
[----:B------:R-:W-:Y:S02]  /*3df0*/  IMAD.SHL.U32 R19, R19, 0x40, RZ ;  /* 0x0000004013137824 */ /* 0x000fe400078e00ff */
[----:B------:R-:W-:Y:S02]  /*3e00*/  IMAD.MOV.U32 R13, RZ, RZ, RZ ;  /* 0x000000ffff0d7224 */ /* 0x000fe400078e00ff */
[----:B------:R-:W-:Y:S02]  /*3e10*/  IMAD.U32 R14, RZ, RZ, UR19 ;  /* 0x00000013ff0e7e24 */ /* 0x000fe4000f8e00ff */
[----:B------:R-:W-:Y:S02]  /*3e20*/  IMAD.MOV.U32 R4, RZ, RZ, R0 ;  /* 0x000000ffff047224 */ /* 0x000fe400078e0000 */
[----:B------:R-:W-:-:S07]  /*3e30*/  IMAD.MOV.U32 R5, RZ, RZ, R8 ;  /* 0x000000ffff057224 */ /* 0x000fce00078e0008 */
.L_x_75:
[----:B------:R-:W0:Y:S01]  /*3e40*/  S2R R7, SR_CgaCtaId ;  /* 0x0000000000077919 */ /* 0x000e220000008800 */
[----:B------:R-:W-:-:S04]  /*3e50*/  MOV R6, 0x400 ;  /* 0x0000040000067802 */ /* 0x000fc80000000f00 */
[----:B0-----:R-:W-:Y:S02]  /*3e60*/  LEA R12, R7, R6, 0x18 ;  /* 0x00000006070c7211 */ /* 0x001fe400078ec0ff */
[----:B------:R-:W-:Y:S01]  /*3e70*/  SHF.L.U32 R6, R4, 0x1f, RZ ;  /* 0x0000001f04067819 */ /* 0x000fe200000006ff */
[----:B------:R-:W0:Y:S02]  /*3e80*/  @!P2 LDC R7, c[0x0][0x500] ;  /* 0x00014000ff07ab82 */ /* 0x000e240000000800 */
[----:B------:R-:W-:-:S04]  /*3e90*/  IMAD R11, R5, 0x8, R12 ;  /* 0x00000008050b7824 */ /* 0x000fc800078e020c */
[----:B------:R-:W1:Y:S02]  /*3ea0*/  SYNCS.PHASECHK.TRANS64.TRYWAIT P1, [R11+URZ+0x90], R6 ;  /* 0x000090060b0075a7 */ /* 0x000e64000802017f */
[----:B-1----:R-:W-:Y:S05]  /*3eb0*/  @!P1 BRA `(.L_x_72) ;  /* 0x0000001400ac9947 */ /* 0x002fea0003800000 */
.L_x_108:
[----:B-1----:R-:W-:Y:S01]  /*3ec0*/  PRMT R6, R3, 0x9910, RZ ;  /* 0x0000991003067816 */ /* 0x002fe200000000ff */
[----:B0-----:R0:W-:Y:S03]  /*3ed0*/  @!P2 SYNCS.ARRIVE.TRANS64 RZ, [R11+URZ], R7 ;  /* 0x000000070bffa9a7 */ /* 0x0011e6000800003f */
[----:B------:R-:W-:-:S13]  /*3ee0*/  ISETP.NE.AND P1, PT, R6, 0x2, PT ;  /* 0x000000020600780c */ /* 0x000fda0003f25270 */
[----:B0-----:R-:W-:Y:S05]  /*3ef0*/  @P1 BRA `(.L_x_73) ;  /* 0x0000000000041947 */ /* 0x001fea0003800000 */
[----:B------:R-:W-:Y:S01]  /*3f00*/  BPT.TRAP 0x1 ;  /* 0x000000040000795c */ /* 0x000fe20000300000 */
.L_x_73:
[----:B------:R-:W-:Y:S05]  /*3f10*/  @P0 BRA `(.L_x_74) ;  /* 0x0000000000040947 */ /* 0x000fea0003800000 */
[----:B------:R-:W-:Y:S01]  /*3f20*/  BPT.TRAP 0x1 ;  /* 0x000000040000795c */ /* 0x000fe20000300000 */
.L_x_74:
[--C-:B------:R-:W-:Y:S01]  /*3f30*/  IMAD R6, R5, 0x2000, R12.reuse ;  /* 0x0000200005067824 */ /* 0x100fe200078e020c */
[----:B------:R-:W-:Y:S01]  /*3f40*/  R2UR UR9, R11 ;  /* 0x000000000b0972ca */ /* 0x000fe200000e0000 */
[C---:B------:R-:W-:Y:S01]  /*3f50*/  IMAD R12, R5.reuse, 0x1000, R12 ;  /* 0x00001000050c7824 */ /* 0x040fe200078e020c */
[----:B------:R-:W-:Y:S01]  /*3f60*/  UIADD3 UR4, UP0, UR20, 0xf0, URZ ;  /* 0x000000f014047890 */ /* 0x000fe2000ff1e03f */
[----:B------:R-:W-:Y:S01]  /*3f70*/  VIADD R14, R14, 0xffffffff ;  /* 0xffffffff0e0e7836 */ /* 0x000fe20000000000 */
[----:B------:R-:W-:Y:S01]  /*3f80*/  R2UR UR5, R6 ;  /* 0x00000000060572ca */ /* 0x000fe200000e0000 */
[----:B------:R-:W-:Y:S01]  /*3f90*/  UIADD3 UR22, UP1, UR20, 0x1f0, URZ ;  /* 0x000001f014167890 */ /* 0x000fe2000ff3e03f */
[----:B------:R-:W-:Y:S01]  /*3fa0*/  R2UR UR8, R12 ;  /* 0x000000000c0872ca */ /* 0x000fe200000e0000 */
[----:B------:R-:W-:Y:S01]  /*3fb0*/  VIADD R5, R5, 0x1 ;  /* 0x0000000105057836 */ /* 0x000fe20000000000 */
[----:B------:R-:W-:Y:S01]  /*3fc0*/  R2UR UR11, R19 ;  /* 0x00000000130b72ca */ /* 0x000fe200000e0000 */
[----:B------:R-:W-:Y:S01]  /*3fd0*/  UIADD3.X UR23, URZ, UR21, URZ, UP1, !UPT ;  /* 0x000000153f177290 */ /* 0x000fe20008ffe43f */
[----:B------:R-:W-:Y:S01]  /*3fe0*/  R2UR UR10, R13 ;  /* 0x000000000d0a72ca */ /* 0x000fe200000e0000 */
[----:B------:R-:W-:Y:S01]  /*3ff0*/  UMOV UR6, 0x0 ;  /* 0x0000000000067882 */ /* 0x000fe20000000000 */
[----:B------:R-:W-:Y:S01]  /*4000*/  R2UR UR12, R17 ;  /* 0x00000000110c72ca */ /* 0x000fe200000e0000 */
[----:B------:R-:W-:Y:S01]  /*4010*/  UMOV UR7, 0x10000000 ;  /* 0x1000000000077882 */ /* 0x000fe20000000000 */
[----:B------:R-:W-:Y:S01]  /*4020*/  R2UR UR18, R22 ;  /* 0x00000000161272ca */ /* 0x000fe200000e0000 */
[----:B------:R-:W-:Y:S01]  /*4030*/  VIADD R13, R13, 0x40 ;  /* 0x000000400d0d7836 */ /* 0x000fe20000000000 */
[----:B------:R-:W-:Y:S01]  /*4040*/  ISETP.GT.AND P3, PT, R14, 0x1, PT ;  /* 0x000000010e00780c */ /* 0x000fe20003f64270 */
[----:B------:R-:W-:Y:S01]  /*4050*/  UIADD3 UR13, UR5, 0x200, URZ ;  /* 0x00000200050d7890 */ /* 0x000fe2000fffe03f */
[----:B------:R-:W-:Y:S01]  /*4060*/  ISETP.NE.AND P1, PT, R5, 0x12, PT ;  /* 0x000000120500780c */ /* 0x000fe20003f25270 */
[----:B------:R-:W-:-:S02]  /*4070*/  UIADD3.X UR5, URZ, UR21, URZ, UP0, !UPT ;  /* 0x000000153f057290 */ /* 0x000fc400087fe43f */
[----:B------:R-:W-:Y:S01]  /*4080*/  UIADD3 UR14, UR8, 0x24200, URZ ;  /* 0x00024200080e7890 */ /* 0x000fe2000fffe03f */
[----:B------:R-:W-:Y:S02]  /*4090*/  SEL R7, RZ, 0x1, P1 ;  /* 0x00000001ff077807 */ /* 0x000fe40000800000 */
[----:B------:R-:W-:Y:S01]  /*40a0*/  UMOV UR8, UR13 ;  /* 0x0000000d00087c82 */ /* 0x000fe20008000000 */
[----:B------:R-:W-:Y:S02]  /*40b0*/  SEL R5, R5, RZ, P1 ;  /* 0x000000ff05057207 */ /* 0x000fe40000800000 */
[----:B------:R-:W-:Y:S01]  /*40c0*/  LOP3.LUT R4, R4, R7, RZ, 0x3c, !PT ;  /* 0x0000000704047212 */ /* 0x000fe200078e3cff */
[----:B------:R0:W-:Y:S02]  /*40d0*/  UTMALDG.3D [UR8], [UR4], desc[UR6] ;  /* 0x00000608040075b4 */ /* 0x0001e40008011000 */
[----:B0-----:R-:W-:Y:S01]  /*40e0*/  UMOV UR8, UR14 ;  /* 0x0000000e00087c82 */ /* 0x001fe20008000000 */
[----:B------:R-:W-:-:S02]  /*40f0*/  UMOV UR11, UR18 ;  /* 0x00000012000b7c82 */ /* 0x000fc40008000000 */
[----:B------:R0:W-:Y:S02]  /*4100*/  UTMALDG.3D [UR8], [UR22], desc[UR6] ;  /* 0x00000608160075b4 */ /* 0x0001e40008011000 */
[----:B0-----:R-:W-:Y:S05]  /*4110*/  @P3 BRA `(.L_x_75) ;  /* 0xfffffffc00483947 */ /* 0x001fea000383ffff */
.L_x_71:
[----:B------:R-:W-:Y:S05]  /*4120*/  BSYNC B1 ;  /* 0x0000000000017941 */ /* 0x000fea0003800000 */
.L_x_70:
[----:B------:R-:W2:Y:S01]  /*4130*/  LDL.64 R20, [R1] ;  /* 0x0000000001147983 */ /* 0x000ea20000100a00 */
[----:B------:R-:W-:Y:S01]  /*4140*/  LOP3.LUT P4, RZ, R9, 0xff, RZ, 0xc0, !PT ;  /* 0x000000ff09ff7812 */ /* 0x000fe2000788c0ff */
[----:B------:R-:W-:Y:S01]  /*4150*/  VIADD R8, R8, UR40 ;  /* 0x0000002808087c36 */ /* 0x000fe20008000000 */
[----:B------:R-:W-:Y:S01]  /*4160*/  ULDC.64 UR4, c[0x0][0x650] ;  /* 0x0001940000047ab9 */ /* 0x000fe20000000a00 */
[----:B------:R-:W-:Y:S01]  /*4170*/  IMAD.U32 R7, RZ, RZ, UR40 ;  /* 0x00000028ff077e24 */ /* 0x000fe2000f8e00ff */
[----:B------:R-:W-:Y:S01]  /*4180*/  UISETP.GE.U32.AND UP0, UPT, UR40, 0x12, UPT ;  /* 0x000000122800788c */ /* 0x000fe2000bf06070 */
[----:B------:R-:W-:Y:S01]  /*4190*/  BSSY B1, `(.L_x_76) ;  /* 0x000006d000017945 */ /* 0x000fe20003800000 */
[----:B------:R-:W-:Y:S01]  /*41a0*/  ISETP.GT.U32.AND P1, PT, R8, 0x11, PT ;  /* 0x000000110800780c */ /* 0x000fe20003f24070 */
[----:B------:R-:W-:Y:S01]  /*41b0*/  IMAD.MOV.U32 R19, RZ, RZ, -0x1 ;  /* 0xffffffffff137424 */ /* 0x000fe200078e00ff */
[----:B------:R-:W-:Y:S01]  /*41c0*/  PRMT R9, RZ, 0x7610, R9 ;  /* 0x00007610ff097816 */ /* 0x000fe20000000009 */
[----:B------:R-:W-:Y:S01]  /*41d0*/  IMAD.MOV.U32 R22, RZ, RZ, -0x1 ;  /* 0xffffffffff167424 */ /* 0x000fe200078e00ff */
[----:B------:R-:W-:Y:S01]  /*41e0*/  ISETP.LT.U32.AND P1, PT, R7, 0x12, P1 ;  /* 0x000000120700780c */ /* 0x000fe20000f21070 */
[----:B------:R-:W-:Y:S01]  /*41f0*/  IMAD.MOV.U32 R17, RZ, RZ, -0x1 ;  /* 0xffffffffff117424 */ /* 0x000fe200078e00ff */
[----:B------:R-:W-:Y:S01]  /*4200*/  PLOP3.LUT P3, PT, PT, PT, UP0, 0x80, 0x0 ;  /* 0x000000000000781c */ /* 0x000fe20003f6f008 */
[----:B------:R-:W0:Y:S01]  /*4210*/  @P4 S2R R5, SR_CgaCtaId ;  /* 0x0000000000054919 */ /* 0x000e220000008800 */
[----:B------:R-:W-:-:S04]  /*4220*/  @P4 MOV R4, 0x400 ;  /* 0x0000040000044802 */ /* 0x000fc80000000f00 */
[----:B0-----:R-:W-:Y:S01]  /*4230*/  @P4 LEA R6, R5, R4, 0x18 ;  /* 0x0000000405064211 */ /* 0x001fe200078ec0ff */
[----:B------:R-:W-:-:S03]  /*4240*/  IMAD.WIDE.U32 R4, R8, 0x38e38e39, RZ ;  /* 0x38e38e3908047825 */ /* 0x000fc600078e00ff */
[----:B------:R0:W-:Y:S02]  /*4250*/  @P4 SYNCS.ARRIVE.TRANS64.A1T0 RZ, [R6+URZ+0x158], RZ ;  /* 0x000158ff06ff49a7 */ /* 0x0001e4000810003f */
[----:B------:R-:W-:Y:S02]  /*4260*/  SHF.R.U32.HI R7, RZ, 0x2, R5 ;  /* 0x00000002ff077819 */ /* 0x000fe40000011605 */
[----:B------:R-:W-:Y:S02]  /*4270*/  SEL R5, RZ, 0x1, !P1 ;  /* 0x00000001ff057807 */ /* 0x000fe40004800000 */
[----:B------:R-:W-:Y:S01]  /*4280*/  PRMT R4, RZ, 0x7610, R4 ;  /* 0x00007610ff047816 */ /* 0x000fe20000000004 */
[----:B------:R-:W-:Y:S01]  /*4290*/  IMAD R8, R7, -0x12, R8 ;  /* 0xffffffee07087824 */ /* 0x000fe200078e0208 */
[----:B------:R-:W-:-:S04]  /*42a0*/  LOP3.LUT R0, R0, R5, RZ, 0x3c, !PT ;  /* 0x0000000500007212 */ /* 0x000fc800078e3cff */
[----:B------:R-:W-:Y:S02]  /*42b0*/  @P3 LOP3.LUT R0, R0, 0x1, R7, 0x78, !PT ;  /* 0x0000000100003812 */ /* 0x000fe400078e7807 */
[----:B--2---:R-:W-:-:S04]  /*42c0*/  IADD3 R18, P4, R18, R20, RZ ;  /* 0x0000001412127210 */ /* 0x004fc80007f9e0ff */
[----:B------:R-:W-:Y:S01]  /*42d0*/  ISETP.GE.U32.AND P1, PT, R18, UR4, PT ;  /* 0x0000000412007c0c */ /* 0x000fe2000bf26070 */
[----:B------:R-:W-:-:S05]  /*42e0*/  IMAD.X R2, R2, 0x1, R10, P4 ;  /* 0x0000000102027824 */ /* 0x000fca00020e060a */
[----:B------:R-:W-:-:S13]  /*42f0*/  ISETP.GE.U32.AND.EX P1, PT, R2, UR5, PT, P1 ;  /* 0x0000000502007c0c */ /* 0x000fda000bf26110 */
[----:B0-----:R-:W-:Y:S05]  /*4300*/  @P1 BRA `(.L_x_77) ;  /* 0x0000000400541947 */ /* 0x001fea0003800000 */
[----:B------:R-:W0:Y:S01]  /*4310*/  S2R R12, SR_CTAID.X ;  /* 0x00000000000c7919 */ /* 0x000e220000002500 */
[----:B------:R-:W-:Y:S01]  /*4320*/  ULDC.64 UR4, c[0x0][0x628] ;  /* 0x00018a0000047ab9 */ /* 0x000fe20000000a00 */
[----:B------:R-:W1:Y:S01]  /*4330*/  LDC R13, c[0x0][0x144] ;  /* 0x00005100ff0d7b82 */ /* 0x000e620000000800 */
[----:B------:R-:W-:Y:S01]  /*4340*/  ISETP.NE.U32.AND P1, PT, RZ, UR4, PT ;  /* 0x00000004ff007c0c */ /* 0x000fe2000bf25070 */
[----:B------:R-:W2:Y:S01]  /*4350*/  S2R R11, SR_CTAID.Y ;  /* 0x00000000000b7919 */ /* 0x000ea20000002600 */
[----:B------:R-:W-:Y:S01]  /*4360*/  ULDC UR6, c[0x0][0x150] ;  /* 0x0000540000067ab9 */ /* 0x000fe20000000800 */
[----:B------:R-:W-:Y:S01]  /*4370*/  ULDC UR7, c[0x0][0x630] ;  /* 0x00018c0000077ab9 */ /* 0x000fe20000000800 */
[----:B------:R-:W-:Y:S01]  /*4380*/  ISETP.NE.AND.EX P1, PT, RZ, UR5, PT, P1 ;  /* 0x00000005ff007c0c */ /* 0x000fe2000bf25310 */
[----:B------:R-:W-:Y:S01]  /*4390*/  IMAD.MOV.U32 R4, RZ, RZ, R18 ;  /* 0x000000ffff047224 */ /* 0x000fe200078e0012 */
[----:B0-----:R-:W-:-:S05]  /*43a0*/  I2FP.F32.U32 R5, R12 ;  /* 0x0000000c00057245 */ /* 0x001fca0000201000 */
[----:B------:R-:W-:Y:S01]  /*43b0*/  FMUL R14, R5, UR6 ;  /* 0x00000006050e7c20 */ /* 0x000fe20008400000 */
[----:B------:R-:W-:-:S05]  /*43c0*/  IMAD.MOV.U32 R5, RZ, RZ, R2 ;  /* 0x000000ffff057224 */ /* 0x000fca00078e0002 */
[----:B--2---:R-:W-:Y:S05]  /*43d0*/  @!P1 BRA `(.L_x_78) ;  /* 0x0000000000289947 */ /* 0x004fea0003800000 */
[----:B------:R-:W-:Y:S02]  /*43e0*/  ULDC UR6, c[0x0][0x634] ;  /* 0x00018d0000067ab9 */ /* 0x000fe40000000800 */
[----:B------:R-:W-:-:S05]  /*43f0*/  IADD3 R5, P1, R18, UR6, RZ ;  /* 0x0000000612057c10 */ /* 0x000fca000ff3e0ff */
[----:B------:R-:W-:-:S04]  /*4400*/  IMAD.X R15, RZ, RZ, R2, P1 ;  /* 0x000000ffff0f7224 */ /* 0x000fc800008e0602 */
[----:B------:R-:W-:-:S04]  /*4410*/  IMAD.WIDE.U32 R6, R15, UR4, RZ ;  /* 0x000000040f067c25 */ /* 0x000fc8000f8e00ff */
[----:B------:R-:W-:-:S04]  /*4420*/  IMAD.WIDE.U32 R6, P1, R5, UR5, R6 ;  /* 0x0000000505067c25 */ /* 0x000fc8000f820006 */
[----:B------:R-:W-:-:S04]  /*4430*/  IMAD.WIDE.U32 R4, R5, UR4, RZ ;  /* 0x0000000405047c25 */ /* 0x000fc8000f8e00ff */
[----:B------:R-:W-:Y:S01]  /*4440*/  IMAD.MOV.U32 R4, RZ, RZ, R7 ;  /* 0x000000ffff047224 */ /* 0x000fe200078e0007 */
[----:B------:R-:W-:Y:S01]  /*4450*/  IADD3 RZ, P3, R5, R6, RZ ;  /* 0x0000000605ff7210 */ /* 0x000fe20007f7e0ff */
[----:B------:R-:W-:-:S04]  /*4460*/  IMAD.X R5, RZ, RZ, RZ, P1 ;  /* 0x000000ffff057224 */ /* 0x000fc800008e06ff */
[----:B------:R-:W-:-:S08]  /*4470*/  IMAD.WIDE.U32.X R4, R15, UR5, R4, P3 ;  /* 0x000000050f047c25 */ /* 0x000fd000098e0404 */
.L_x_78:
[--C-:B------:R-:W-:Y:S01]  /*4480*/  SHF.R.U64 R17, R4, UR7, R5.reuse ;  /* 0x0000000704117c19 */ /* 0x100fe20008001205 */
[----:B------:R-:W0:Y:S01]  /*4490*/  F2I.U32.TRUNC.NTZ R14, R14 ;  /* 0x0000000e000e7305 */ /* 0x000e22000020f000 */
[----:B------:R-:W-:Y:S01]  /*44a0*/  SHF.R.U32.HI R4, RZ, UR7, R5 ;  /* 0x00000007ff047c19 */ /* 0x000fe20008011605 */
[----:B------:R-:W-:Y:S01]  /*44b0*/  ULDC.64 UR4, c[0x0][0x620] ;  /* 0x0001880000047ab9 */ /* 0x000fe20000000a00 */
[----:B------:R-:W-:Y:S01]  /*44c0*/  IADD3 R7, P1, RZ, -R17, RZ ;  /* 0x80000011ff077210 */ /* 0x000fe20007f3e0ff */
[----:B------:R-:W-:Y:S01]  /*44d0*/  IMAD.MOV.U32 R5, RZ, RZ, R2 ;  /* 0x000000ffff057224 */ /* 0x000fe200078e0002 */
[----:B------:R-:W-:Y:S01]  /*44e0*/  ULDC.64 UR6, c[0x0][0x640] ;  /* 0x0001900000067ab9 */ /* 0x000fe20000000a00 */
[----:B------:R-:W2:Y:S02]  /*44f0*/  LDC R20, c[0x0][0x148] ;  /* 0x00005200ff147b82 */ /* 0x000ea40000000800 */
[----:B------:R-:W-:Y:S01]  /*4500*/  IMAD.X R4, RZ, RZ, ~R4, P1 ;  /* 0x000000ffff047224 */ /* 0x000fe200008e0e04 */
[----:B------:R-:W-:-:S03]  /*4510*/  ISETP.NE.U32.AND P1, PT, RZ, UR6, PT ;  /* 0x00000006ff007c0c */ /* 0x000fc6000bf25070 */
[----:B------:R-:W-:Y:S01]  /*4520*/  IMAD R6, R4, UR4, RZ ;  /* 0x0000000404067c24 */ /* 0x000fe2000f8e02ff */
[----:B------:R-:W-:Y:S01]  /*4530*/  ISETP.NE.AND.EX P1, PT, RZ, UR7, PT, P1 ;  /* 0x00000007ff007c0c */ /* 0x000fe2000bf25310 */
[----:B------:R-:W-:-:S04]  /*4540*/  IMAD.MOV.U32 R4, RZ, RZ, R18 ;  /* 0x000000ffff047224 */ /* 0x000fc800078e0012 */
[----:B------:R-:W-:Y:S01]  /*4550*/  IMAD.WIDE.U32 R4, R7, UR4, R4 ;  /* 0x0000000407047c25 */ /* 0x000fe2000f8e0004 */
[----:B------:R-:W-:-:S03]  /*4560*/  ULDC UR4, c[0x0][0x618] ;  /* 0x0001860000047ab9 */ /* 0x000fc60000000800 */
[----:B------:R-:W-:Y:S01]  /*4570*/  IMAD R7, R7, UR5, R6 ;  /* 0x0000000507077c24 */ /* 0x000fe2000f8e0206 */
[----:B------:R-:W-:Y:S01]  /*4580*/  ULDC UR5, c[0x0][0x154] ;  /* 0x0000550000057ab9 */ /* 0x000fe20000000800 */
[----:B0-----:R-:W-:Y:S02]  /*4590*/  IMAD.MOV R6, RZ, RZ, -R14 ;  /* 0x000000ffff067224 */ /* 0x001fe400078e0a0e */
[----:B------:R-:W-:Y:S02]  /*45a0*/  IMAD.IADD R5, R5, 0x1, R7 ;  /* 0x0000000105057824 */ /* 0x000fe400078e0207 */
[----:B-1----:R-:W-:Y:S01]  /*45b0*/  IMAD R12, R13, R6, R12 ;  /* 0x000000060d0c7224 */ /* 0x002fe200078e020c */
[----:B------:R-:W-:Y:S02]  /*45c0*/  I2FP.F32.U32 R6, R11 ;  /* 0x0000000b00067245 */ /* 0x000fe40000201000 */
[--C-:B------:R-:W-:Y:S02]  /*45d0*/  SHF.R.U64 R13, R4, UR4, R5.reuse ;  /* 0x00000004040d7c19 */ /* 0x100fe40008001205 */
[----:B------:R-:W-:Y:S01]  /*45e0*/  SHF.R.U32.HI R4, RZ, UR4, R5 ;  /* 0x00000004ff047c19 */ /* 0x000fe20008011605 */
[----:B------:R-:W-:Y:S01]  /*45f0*/  FMUL R6, R6, UR5 ;  /* 0x0000000506067c20 */ /* 0x000fe20008400000 */
[----:B------:R-:W-:-:S02]  /*4600*/  ULDC UR4, c[0x0][0x608] ;  /* 0x0001820000047ab9 */ /* 0x000fc40000000800 */
[--C-:B------:R-:W-:Y:S01]  /*4610*/  SHF.R.U64 R15, R13, UR4, R4.reuse ;  /* 0x000000040d0f7c19 */ /* 0x100fe20008001204 */
[----:B------:R0:W1:Y:S01]  /*4620*/  F2I.U32.TRUNC.NTZ R21, R6 ;  /* 0x0000000600157305 */ /* 0x000062000020f000 */
[----:B------:R-:W-:Y:S01]  /*4630*/  SHF.R.U32.HI R4, RZ, UR4, R4 ;  /* 0x00000004ff047c19 */ /* 0x000fe20008011604 */
[----:B------:R-:W-:-:S03]  /*4640*/  ULDC UR4, c[0x0][0x658] ;  /* 0x0001960000047ab9 */ /* 0x000fc60000000800 */
[--C-:B------:R-:W-:Y:S02]  /*4650*/  SHF.R.U64 R14, R15, UR4, R4.reuse ;  /* 0x000000040f0e7c19 */ /* 0x100fe40008001204 */
[----:B------:R-:W-:-:S03]  /*4660*/  SHF.R.U32.HI R19, RZ, UR4, R4 ;  /* 0x00000004ff137c19 */ /* 0x000fc60008011604 */
[----:B------:R-:W-:Y:S02]  /*4670*/  IMAD.MOV.U32 R4, RZ, RZ, R14 ;  /* 0x000000ffff047224 */ /* 0x000fe400078e000e */
[----:B------:R-:W-:Y:S01]  /*4680*/  IMAD.MOV.U32 R5, RZ, RZ, R19 ;  /* 0x000000ffff057224 */ /* 0x000fe200078e0013 */
[----:B0-----:R-:W-:Y:S06]  /*4690*/  @!P1 BRA `(.L_x_79) ;  /* 0x0000000000289947 */ /* 0x001fec0003800000 */
        /* <DEDUP_REMOVED lines=10> */
.L_x_79:
[----:B------:R-:W-:Y:S01]  /*4740*/  ISETP.NE.AND P1, PT, R23, 0x1, PT ;  /* 0x000000011700780c */ /* 0x000fe20003f25270 */
[----:B------:R-:W-:Y:S01]  /*4750*/  ULDC UR4, c[0x0][0x648] ;  /* 0x0001920000047ab9 */ /* 0x000fe20000000800 */
[----:B------:R-:W-:Y:S01]  /*4760*/  LOP3.LUT R15, R15, UR16, RZ, 0xc0, !PT ;  /* 0x000000100f0f7c12 */ /* 0x000fe2000f8ec0ff */
[----:B-1----:R-:W-:Y:S01]  /*4770*/  IMAD.MOV R21, RZ, RZ, -R21 ;  /* 0x000000ffff157224 */ /* 0x002fe200078e0a15 */
[----:B------:R-:W-:Y:S01]  /*4780*/  SHF.R.U64 R4, R4, UR4, R5 ;  /* 0x0000000404047c19 */ /* 0x000fe20008001205 */
[----:B------:R-:W-:Y:S01]  /*4790*/  ULDC UR4, c[0x0][0x638] ;  /* 0x00018e0000047ab9 */ /* 0x000fe20000000800 */
[----:B------:R-:W-:Y:S01]  /*47a0*/  LOP3.LUT R19, R13, UR15, RZ, 0xc0, !PT ;  /* 0x0000000f0d137c12 */ /* 0x000fe2000f8ec0ff */
[----:B------:R-:W-:Y:S02]  /*47b0*/  ULDC UR5, c[0x0][0x610] ;  /* 0x0001840000057ab9 */ /* 0x000fe40000000800 */
[----:B------:R-:W-:Y:S02]  /*47c0*/  IMAD.MOV R5, RZ, RZ, -R4 ;  /* 0x000000ffff057224 */ /* 0x000fe400078e0a04 */
[----:B------:R-:W-:-:S02]  /*47d0*/  IMAD R15, R4, UR17, R15 ;  /* 0x00000011040f7c24 */ /* 0x000fc4000f8e020f */
[----:B--2---:R-:W-:Y:S02]  /*47e0*/  @P1 IMAD R12, R20, R21, R11 ;  /* 0x00000015140c1224 */ /* 0x004fe400078e020b */
[----:B------:R-:W-:Y:S01]  /*47f0*/  IMAD R14, R5, UR4, R14 ;  /* 0x00000004050e7c24 */ /* 0x000fe2000f8e020e */
[----:B------:R-:W-:Y:S01]  /*4800*/  ULDC UR4, c[0x0][0x600] ;  /* 0x0001800000047ab9 */ /* 0x000fe20000000800 */
[----:B------:R-:W-:Y:S02]  /*4810*/  IMAD R12, R15, UR5, R12 ;  /* 0x000000050f0c7c24 */ /* 0x000fe4000f8e020c */
[----:B------:R-:W-:Y:S02]  /*4820*/  IMAD R19, R14, UR4, R19 ;  /* 0x000000040e137c24 */ /* 0x000fe4000f8e0213 */
[----:B------:R-:W-:-:S03]  /*4830*/  IMAD.MOV.U32 R4, RZ, RZ, 0x1 ;  /* 0x00000001ff047424 */ /* 0x000fc600078e00ff */
[----:B------:R-:W-:Y:S02]  /*4840*/  SEL R22, R19, R12, !P1 ;  /* 0x0000000c13167207 */ /* 0x000fe40004800000 */
[----:B------:R-:W-:-:S07]  /*4850*/  SEL R19, R12, R19, !P1 ;  /* 0x000000130c137207 */ /* 0x000fce0004800000 */
.L_x_77:
[----:B------:R-:W-:Y:S05]  /*4860*/  BSYNC B1 ;  /* 0x0000000000017941 */ /* 0x000fea0003800000 */
.L_x_76:
[----:B------:R-:W-:-:S13]  /*4870*/  LOP3.LUT P1, RZ, R4, 0xff, RZ, 0xc0, !PT ;  /* 0x000000ff04ff7812 */ /* 0x000fda000782c0ff */
[----:B------:R-:W-:Y:S05]  /*4880*/  @P1 BRA `(.L_x_80) ;  /* 0xfffffff400381947 */ /* 0x000fea000383ffff */
[----:B------:R-:W-:Y:S05]  /*4890*/  BSYNC B0 ;  /* 0x0000000000007941 */ /* 0x000fea0003800000 */
.L_x_68:
[----:B------:R-:W-:-:S03]  /*48a0*/  UMOV UR4, 0xffffffff ;  /* 0xffffffff00047882 */ /* 0x000fc60000000000 */
[----:B------:R-:W-:Y:S05]  /*48b0*/  BRA.DIV UR4, `(.L_x_81) ;  /* 0x0000000e04407947 */ /* 0x000fea000b800000 */
[----:B------:R-:W-:-:S13]  /*48c0*/  ELECT P6, URZ, PT ;  /* 0x00000000003f782f */ /* 0x000fda00038c0000 */
.L_x_111:
[----:B------:R-:W-:Y:S04]  /*48d0*/  BSSY B0, `(.L_x_82) ;  /* 0x00000a9000007945 */ /* 0x000fe80003800000 */
[----:B------:R-:W-:Y:S05]  /*48e0*/  @!P6 BRA `(.L_x_83) ;  /* 0x00000008009ce947 */ /* 0x000fea0003800000 */
[----:B------:R-:W-:-:S04]  /*48f0*/  LOP3.LUT R16, R16, 0x2, RZ, 0xfc, !PT ;  /* 0x0000000210107812 */ /* 0x000fc800078efcff */
[----:B------:R-:W-:-:S13]  /*4900*/  ISETP.NE.AND P0, PT, R16, 0x3, PT ;  /* 0x000000031000780c */ /* 0x000fda0003f05270 */
[----:B------:R-:W-:Y:S05]  /*4910*/  @!P0 BRA `(.L_x_84) ;  /* 0x0000000000048947 */ /* 0x000fea0003800000 */
[----:B------:R-:W-:Y:S01]  /*4920*/  BPT.TRAP 0x1 ;  /* 0x000000040000795c */ /* 0x000fe20000300000 */
.L_x_84:
[----:B------:R-:W0:Y:S01]  /*4930*/  S2R R3, SR_CgaCtaId ;  /* 0x0000000000037919 */ /* 0x000e220000008800 */
[----:B------:R-:W-:-:S04]  /*4940*/  MOV R2, 0x400 ;  /* 0x0000040000027802 */ /* 0x000fc80000000f00 */
[----:B0-----:R-:W-:Y:S02]  /*4950*/  LEA R3, R3, R2, 0x18 ;  /* 0x0000000203037211 */ /* 0x001fe400078ec0ff */
[----:B------:R-:W-:-:S03]  /*4960*/  SHF.L.U32 R2, R0, 0x1f, RZ ;  /* 0x0000001f00027819 */ /* 0x000fc600000006ff */
[----:B------:R-:W-:-:S04]  /*4970*/  VIADD R3, R3, 0x90 ;  /* 0x0000009003037836 */ /* 0x000fc80000000000 */
[C---:B------:R-:W-:Y:S02]  /*4980*/  IMAD R7, R8.reuse, 0x8, R3 ;  /* 0x0000000808077824 */ /* 0x040fe400078e0203 */
[----:B------:R-:W-:Y:S02]  /*4990*/  VIADD R8, R8, 0x1 ;  /* 0x0000000108087836 */ /* 0x000fe40000000000 */
[----:B------:R-:W0:Y:S03]  /*49a0*/  SYNCS.PHASECHK.TRANS64.TRYWAIT P0, [R7+URZ], R2 ;  /* 0x00000002070075a7 */ /* 0x000e26000800017f */
[----:B------:R-:W-:-:S04]  /*49b0*/  ISETP.NE.AND P1, PT, R8, 0x12, PT ;  /* 0x000000120800780c */ /* 0x000fc80003f25270 */
[----:B------:R-:W-:Y:S02]  /*49c0*/  SEL R5, RZ, 0x1, P1 ;  /* 0x00000001ff057807 */ /* 0x000fe40000800000 */
[----:B------:R-:W-:Y:S02]  /*49d0*/  SEL R8, R8, RZ, P1 ;  /* 0x000000ff08087207 */ /* 0x000fe40000800000 */
[----:B------:R-:W-:-:S03]  /*49e0*/  LOP3.LUT R5, R0, R5, RZ, 0x3c, !PT ;  /* 0x0000000500057212 */ /* 0x000fc600078e3cff */
[----:B------:R-:W-:Y:S01]  /*49f0*/  IMAD R9, R8, 0x8, R3 ;  /* 0x0000000808097824 */ /* 0x000fe200078e0203 */
[----:B------:R-:W-:Y:S01]  /*4a00*/  SHF.L.U32 R4, R5, 0x1f, RZ ;  /* 0x0000001f05047819 */ /* 0x000fe200000006ff */
[----:B0-----:R-:W-:Y:S06]  /*4a10*/  @!P0 BRA `(.L_x_85) ;  /* 0x0000000c00088947 */ /* 0x001fec0003800000 */
.L_x_112:
[----:B------:R-:W1:Y:S01]  /*4a20*/  SYNCS.PHASECHK.TRANS64.TRYWAIT P0, [R9+URZ], R4 ;  /* 0x00000004090075a7 */ /* 0x000e62000800017f */
[----:B------:R-:W-:-:S05]  /*4a30*/  VIADD R0, R8, 0x1 ;  /* 0x0000000108007836 */ /* 0x000fca0000000000 */
[----:B------:R-:W-:-:S04]  /*4a40*/  ISETP.NE.AND P1, PT, R0, 0x12, PT ;  /* 0x000000120000780c */ /* 0x000fc80003f25270 */
[----:B0-----:R-:W-:Y:S02]  /*4a50*/  SEL R2, RZ, 0x1, P1 ;  /* 0x00000001ff027807 */ /* 0x001fe40000800000 */
[----:B------:R-:W-:Y:S02]  /*4a60*/  SEL R0, R0, RZ, P1 ;  /* 0x000000ff00007207 */ /* 0x000fe40000800000 */
[----:B------:R-:W-:-:S03]  /*4a70*/  LOP3.LUT R7, R5, R2, RZ, 0x3c, !PT ;  /* 0x0000000205077212 */ /* 0x000fc600078e3cff */
[----:B------:R-:W-:Y:S01]  /*4a80*/  IMAD R6, R0, 0x8, R3 ;  /* 0x0000000800067824 */ /* 0x000fe200078e0203 */
[----:B------:R-:W-:Y:S01]  /*4a90*/  SHF.L.U32 R5, R7, 0x1f, RZ ;  /* 0x0000001f07057819 */ /* 0x000fe200000006ff */
[----:B-1----:R-:W-:Y:S06]  /*4aa0*/  @!P0 BRA `(.L_x_86) ;  /* 0x0000000800f88947 */ /* 0x002fec0003800000 */
.L_x_113:
[----:B------:R-:W1:Y:S01]  /*4ab0*/  SYNCS.PHASECHK.TRANS64.TRYWAIT P0, [R6+URZ], R5 ;  /* 0x00000005060075a7 */ /* 0x000e62000800017f */
[----:B------:R-:W-:-:S05]  /*4ac0*/  VIADD R0, R0, 0x1 ;  /* 0x0000000100007836 */ /* 0x000fca0000000000 */
[----:B------:R-:W-:-:S04]  /*4ad0*/  ISETP.NE.AND P1, PT, R0, 0x12, PT ;  /* 0x000000120000780c */ /* 0x000fc80003f25270 */
[----:B------:R-:W-:Y:S02]  /*4ae0*/  SEL R2, RZ, 0x1, P1 ;  /* 0x00000001ff027807 */ /* 0x000fe40000800000 */
[----:B------:R-:W-:Y:S02]  /*4af0*/  SEL R0, R0, RZ, P1 ;  /* 0x000000ff00007207 */ /* 0x000fe40000800000 */
[----:B------:R-:W-:-:S03]  /*4b00*/  LOP3.LUT R7, R7, R2, RZ, 0x3c, !PT ;  /* 0x0000000207077212 */ /* 0x000fc600078e3cff */
[----:B0-----:R-:W-:Y:S01]  /*4b10*/  IMAD R9, R0, 0x8, R3 ;  /* 0x0000000800097824 */ /* 0x001fe200078e0203 */
[----:B------:R-:W-:Y:S01]  /*4b20*/  SHF.L.U32 R4, R7, 0x1f, RZ ;  /* 0x0000001f07047819 */ /* 0x000fe200000006ff */
[----:B-1----:R-:W-:Y:S06]  /*4b30*/  @!P0 BRA `(.L_x_87) ;  /* 0x0000000800e88947 */ /* 0x002fec0003800000 */
.L_x_114:
        /* <DEDUP_REMOVED lines=9> */
.L_x_115:
        /* <DEDUP_REMOVED lines=9> */
.L_x_116:
        /* <DEDUP_REMOVED lines=9> */
.L_x_117:
        /* <DEDUP_REMOVED lines=9> */
.L_x_118:
        /* <DEDUP_REMOVED lines=9> */
.L_x_119:
        /* <DEDUP_REMOVED lines=9> */
.L_x_120:
        /* <DEDUP_REMOVED lines=9> */
.L_x_121:
        /* <DEDUP_REMOVED lines=9> */
.L_x_122:
        /* <DEDUP_REMOVED lines=9> */
.L_x_123:
        /* <DEDUP_REMOVED lines=9> */
.L_x_124:
        /* <DEDUP_REMOVED lines=9> */
.L_x_125:
        /* <DEDUP_REMOVED lines=9> */
.L_x_126:
        /* <DEDUP_REMOVED lines=9> */
.L_x_127:
[----:B------:R-:W1:Y:S01]  /*5290*/  SYNCS.PHASECHK.TRANS64.TRYWAIT P0, [R6+URZ], R5 ;  /* 0x00000005060075a7 */ /* 0x000e62000800017f */
[----:B------:R-:W-:-:S05]  /*52a0*/  VIADD R0, R0, 0x1 ;  /* 0x0000000100007836 */ /* 0x000fca0000000000 */
[----:B------:R-:W-:-:S04]  /*52b0*/  ISETP.NE.AND P1, PT, R0, 0x12, PT ;  /* 0x000000120000780c */ /* 0x000fc80003f25270 */
[----:B------:R-:W-:Y:S02]  /*52c0*/  SEL R2, RZ, 0x1, P1 ;  /* 0x00000001ff027807 */ /* 0x000fe40000800000 */
[----:B------:R-:W-:Y:S02]  /*52d0*/  SEL R0, R0, RZ, P1 ;  /* 0x000000ff00007207 */ /* 0x000fe40000800000 */
[----:B------:R-:W-:Y:S01]  /*52e0*/  LOP3.LUT R2, R7, R2, RZ, 0x3c, !PT ;  /* 0x0000000207027212 */ /* 0x000fe200078e3cff */
[----:B-1----:R-:W-:Y:S06]  /*52f0*/  @!P0 BRA `(.L_x_101) ;  /* 0x0000000800108947 */ /* 0x002fec0003800000 */
.L_x_128:
[----:B------:R-:W-:Y:S01]  /*5300*/  IMAD R3, R0, 0x8, R3 ;  /* 0x0000000800037824 */ /* 0x000fe200078e0203 */
[----:B------:R-:W-:-:S07]  /*5310*/  SHF.L.U32 R0, R2, 0x1f, RZ ;  /* 0x0000001f02007819 */ /* 0x000fce00000006ff */
.L_x_102:
[----:B--2---:R2:W3:Y:S02]  /*5320*/  SYNCS.PHASECHK.TRANS64.TRYWAIT P0, [R3+URZ], R0 ;  /* 0x00000000030075a7 */ /* 0x0044e4000800017f */
[----:B---3--:R-:W-:Y:S05]  /*5330*/  @!P0 NANOSLEEP.SYNCS 0x989680 ;  /* 0x009896800000895d */ /* 0x008fea0003900000 */
[----:B------:R-:W3:Y:S02]  /*5340*/  @!P0 SYNCS.PHASECHK.TRANS64 P0, [R3+URZ], R0 ;  /* 0x00000000030085a7 */ /* 0x000ee4000800007f */
[----:B---3--:R-:W-:Y:S05]  /*5350*/  @!P0 BRA `(.L_x_102) ;  /* 0xfffffffc00f08947 */ /* 0x008fea000383ffff */
.L_x_83:
[----:B------:R-:W-:Y:S05]  /*5360*/  BSYNC B0 ;  /* 0x0000000000007941 */ /* 0x000fea0003800000 */
.L_x_82:
[----:B------:R-:W-:Y:S05]  /*5370*/  EXIT ;  /* 0x000000000000794d */ /* 0x000fea0003800000 */
.L_x_16:
[----:B0-----:R-:W-:-:S04]  /*5380*/  IMAD.U32 R3, RZ, RZ, UR43 ;  /* 0x0000002bff037e24 */ /* 0x001fc8000f8e00ff */
[----:B------:R0:W1:Y:S03]  /*5390*/  SYNCS.PHASECHK.TRANS64.TRYWAIT P0, [R3+URZ+-0x8], R0 ;  /* 0xfffff800030075a7 */ /* 0x000066000800017f */
[----:B-1----:R-:W-:Y:S05]  /*53a0*/  @!P0 NANOSLEEP.SYNCS 0x989680 ;  /* 0x009896800000895d */ /* 0x002fea0003900000 */
[----:B------:R-:W1:Y:S02]  /*53b0*/  @!P0 SYNCS.PHASECHK.TRANS64 P0, [R3+URZ+-0x8], R0 ;  /* 0xfffff800030085a7 */ /* 0x000e64000800007f */
[----:B-1----:R-:W-:Y:S05]  /*53c0*/  @!P0 BRA `(.L_x_16) ;  /* 0xfffffffc00ec8947 */ /* 0x002fea000383ffff */
[----:B------:R-:W-:Y:S05]  /*53d0*/  BRA `(.L_x_103) ;  /* 0xffffffc000dc7947 */ /* 0x000fea000383ffff */
.L_x_21:
[----:B-1----:R1:W2:Y:S02]  /*53e0*/  SYNCS.PHASECHK.TRANS64.TRYWAIT P1, [R3+URZ], R0 ;  /* 0x00000000030075a7 */ /* 0x0022a4000802017f */
[----:B--2---:R-:W-:Y:S05]  /*53f0*/  @!P1 NANOSLEEP.SYNCS 0x989680 ;  /* 0x009896800000995d */ /* 0x004fea0003900000 */
[----:B------:R-:W2:Y:S02]  /*5400*/  @!P1 SYNCS.PHASECHK.TRANS64 P1, [R3+URZ], R0 ;  /* 0x00000000030095a7 */ /* 0x000ea4000802007f */
[----:B--2---:R-:W-:Y:S05]  /*5410*/  @!P1 BRA `(.L_x_21) ;  /* 0xfffffffc00f09947 */ /* 0x004fea000383ffff */
[----:B------:R-:W-:Y:S05]  /*5420*/  BRA `(.L_x_20) ;  /* 0xffffffc400487947 */ /* 0x000fea000383ffff */
.L_x_26:
[----:B-1----:R-:W-:-:S04]  /*5430*/  IMAD.U32 R4, RZ, RZ, UR4 ;  /* 0x00000004ff047e24 */ /* 0x002fc8000f8e00ff */
[----:B------:R1:W2:Y:S03]  /*5440*/  SYNCS.PHASECHK.TRANS64.TRYWAIT P1, [R4+URZ], R3 ;  /* 0x00000003040075a7 */ /* 0x0002a6000802017f */
[----:B--2---:R-:W-:Y:S05]  /*5450*/  @!P1 NANOSLEEP.SYNCS 0x989680 ;  /* 0x009896800000995d */ /* 0x004fea0003900000 */
[----:B------:R-:W2:Y:S02]  /*5460*/  @!P1 SYNCS.PHASECHK.TRANS64 P1, [R4+URZ], R3 ;  /* 0x00000003040095a7 */ /* 0x000ea4000802007f */
[----:B--2---:R-:W-:Y:S05]  /*5470*/  @!P1 BRA `(.L_x_26) ;  /* 0xfffffffc00ec9947 */ /* 0x004fea000383ffff */
[----:B------:R-:W-:Y:S05]  /*5480*/  BRA `(.L_x_25) ;  /* 0xffffffc800007947 */ /* 0x000fea000383ffff */
.L_x_32:
[----:B0-----:R-:W-:-:S04]  /*5490*/  IMAD.U32 R3, RZ, RZ, UR43 ;  /* 0x0000002bff037e24 */ /* 0x001fc8000f8e00ff */
[----:B------:R0:W1:Y:S03]  /*54a0*/  SYNCS.PHASECHK.TRANS64.TRYWAIT P0, [R3+URZ+0x8], R0 ;  /* 0x00000800030075a7 */ /* 0x000066000800017f */
[----:B-1----:R-:W-:Y:S05]  /*54b0*/  @!P0 NANOSLEEP.SYNCS 0x989680 ;  /* 0x009896800000895d */ /* 0x002fea0003900000 */
[----:B------:R-:W1:Y:S02]  /*54c0*/  @!P0 SYNCS.PHASECHK.TRANS64 P0, [R3+URZ+0x8], R0 ;  /* 0x00000800030085a7 */ /* 0x000e64000800007f */
[----:B-1----:R-:W-:Y:S05]  /*54d0*/  @!P0 BRA `(.L_x_32) ;  /* 0xfffffffc00ec8947 */ /* 0x002fea000383ffff */
[----:B------:R-:W-:Y:S05]  /*54e0*/  BRA `(.L_x_104) ;  /* 0xffffffcc00307947 */ /* 0x000fea000383ffff */
.L_x_69:
[----:B------:R-:W-:Y:S01]  /*54f0*/  BSSY B1, `(.L_x_105) ;  /* 0x0000006000017945 */ /* 0x000fe20003800000 */
[----:B------:R-:W-:-:S07]  /*5500*/  IMAD.MOV.U32 R15, RZ, RZ, -0x1 ;  /* 0xffffffffff0f7424 */ /* 0x000fce00078e00ff */
[----:B-----5:R-:W-:Y:S05]  /*5510*/  WARPSYNC.COLLECTIVE R15, `(.L_x_106) ;  /* 0x000000000f0c7348 */ /* 0x020fea0003c00000 */
[----:B------:R-:W-:Y:S02]  /*5520*/  ELECT P6, UR62, PT ;  /* 0x00000000003e782f */ /* 0x000fe400038c0000 */
[----:B------:R-:W-:Y:S01]  /*5530*/  MOV R14, UR62 ;  /* 0x0000003e000e7c02 */ /* 0x000fe20008000f00 */
[----:B-----5:R-:W-:Y:S10]  /*5540*/  ENDCOLLECTIVE ;  /* 0x000000000000791b */ /* 0x020ff40003800000 */
.L_x_106:
[----:B------:R-:W-:Y:S05]  /*5550*/  BSYNC B1 ;  /* 0x0000000000017941 */ /* 0x000fea0003800000 */
.L_x_105:
[----:B------:R-:W-:Y:S05]  /*5560*/  BRA `(.L_x_107) ;  /* 0xffffffe8000c7947 */ /* 0x000fea000383ffff */
.L_x_72:
[----:B-1----:R1:W2:Y:S02]  /*5570*/  SYNCS.PHASECHK.TRANS64.TRYWAIT P1, [R11+URZ+0x90], R6 ;  /* 0x000090060b0075a7 */ /* 0x0022a4000802017f */
[----:B--2---:R-:W-:Y:S05]  /*5580*/  @!P1 NANOSLEEP.SYNCS 0x989680 ;  /* 0x009896800000995d */ /* 0x004fea0003900000 */
[----:B------:R-:W2:Y:S02]  /*5590*/  @!P1 SYNCS.PHASECHK.TRANS64 P1, [R11+URZ+0x90], R6 ;  /* 0x000090060b0095a7 */ /* 0x000ea4000802007f */
[----:B--2---:R-:W-:Y:S05]  /*55a0*/  @!P1 BRA `(.L_x_72) ;  /* 0xfffffffc00f09947 */ /* 0x004fea000383ffff */
[----:B------:R-:W-:Y:S05]  /*55b0*/  BRA `(.L_x_108) ;  /* 0xffffffe800407947 */ /* 0x000fea000383ffff */
.L_x_81:
[----:B------:R-:W-:Y:S01]  /*55c0*/  BSSY B0, `(.L_x_109) ;  /* 0x0000006000007945 */ /* 0x000fe20003800000 */
[----:B------:R-:W-:-:S07]  /*55d0*/  IMAD.MOV.U32 R15, RZ, RZ, -0x1 ;  /* 0xffffffffff0f7424 */ /* 0x000fce00078e00ff */
[----:B-----5:R-:W-:Y:S05]  /*55e0*/  WARPSYNC.COLLECTIVE R15, `(.L_x_110) ;  /* 0x000000000f0c7348 */ /* 0x020fea0003c00000 */
[----:B------:R-:W-:Y:S02]  /*55f0*/  ELECT P6, UR62, PT ;  /* 0x00000000003e782f */ /* 0x000fe400038c0000 */
[----:B------:R-:W-:Y:S01]  /*5600*/  MOV R14, UR62 ;  /* 0x0000003e000e7c02 */ /* 0x000fe20008000f00 */
[----:B-----5:R-:W-:Y:S10]  /*5610*/  ENDCOLLECTIVE ;  /* 0x000000000000791b */ /* 0x020ff40003800000 */
.L_x_110:
[----:B------:R-:W-:Y:S05]  /*5620*/  BSYNC B0 ;  /* 0x0000000000007941 */ /* 0x000fea0003800000 */
.L_x_109:
[----:B------:R-:W-:Y:S05]  /*5630*/  BRA `(.L_x_111) ;  /* 0xfffffff000a47947 */ /* 0x000fea000383ffff */
.L_x_85:
[----:B0-----:R0:W1:Y:S02]  /*5640*/  SYNCS.PHASECHK.TRANS64.TRYWAIT P0, [R7+URZ], R2 ;  /* 0x00000002070075a7 */ /* 0x001064000800017f */
[----:B-1----:R-:W-:Y:S05]  /*5650*/  @!P0 NANOSLEEP.SYNCS 0x989680 ;  /* 0x009896800000895d */ /* 0x002fea0003900000 */
[----:B------:R-:W1:Y:S02]  /*5660*/  @!P0 SYNCS.PHASECHK.TRANS64 P0, [R7+URZ], R2 ;  /* 0x00000002070085a7 */ /* 0x000e64000800007f */
[----:B-1----:R-:W-:Y:S05]  /*5670*/  @!P0 BRA `(.L_x_85) ;  /* 0xfffffffc00f08947 */ /* 0x002fea000383ffff */
[----:B------:R-:W-:Y:S05]  /*5680*/  BRA `(.L_x_112) ;  /* 0xfffffff000e47947 */ /* 0x000fea000383ffff */
.L_x_86:
[----:B0-----:R0:W1:Y:S02]  /*5690*/  SYNCS.PHASECHK.TRANS64.TRYWAIT P0, [R9+URZ], R4 ;  /* 0x00000004090075a7 */ /* 0x001064000800017f */
[----:B-1----:R-:W-:Y:S05]  /*56a0*/  @!P0 NANOSLEEP.SYNCS 0x989680 ;  /* 0x009896800000895d */ /* 0x002fea0003900000 */
[----:B------:R-:W1:Y:S02]  /*56b0*/  @!P0 SYNCS.PHASECHK.TRANS64 P0, [R9+URZ], R4 ;  /* 0x00000004090085a7 */ /* 0x000e64000800007f */
[----:B-1----:R-:W-:Y:S05]  /*56c0*/  @!P0 BRA `(.L_x_86) ;  /* 0xfffffffc00f08947 */ /* 0x002fea000383ffff */
[----:B------:R-:W-:Y:S05]  /*56d0*/  BRA `(.L_x_113) ;  /* 0xfffffff000f47947 */ /* 0x000fea000383ffff */
.L_x_87:
[----:B0-----:R0:W1:Y:S02]  /*56e0*/  SYNCS.PHASECHK.TRANS64.TRYWAIT P0, [R6+URZ], R5 ;  /* 0x00000005060075a7 */ /* 0x001064000800017f */
[----:B-1----:R-:W-:Y:S05]  /*56f0*/  @!P0 NANOSLEEP.SYNCS 0x989680 ;  /* 0x009896800000895d */ /* 0x002fea0003900000 */
[----:B------:R-:W1:Y:S02]  /*5700*/  @!P0 SYNCS.PHASECHK.TRANS64 P0, [R6+URZ], R5 ;  /* 0x00000005060085a7 */ /* 0x000e64000800007f */
[----:B-1----:R-:W-:Y:S05]  /*5710*/  @!P0 BRA `(.L_x_87) ;  /* 0xfffffffc00f08947 */ /* 0x002fea000383ffff */
[----:B------:R-:W-:Y:S05]  /*5720*/  BRA `(.L_x_114) ;  /* 0xfffffff400047947 */ /* 0x000fea000383ffff */
.L_x_88:
[----:B0-----:R0:W1:Y:S02]  /*5730*/  SYNCS.PHASECHK.TRANS64.TRYWAIT P0, [R9+URZ], R4 ;  /* 0x00000004090075a7 */ /* 0x001064000800017f */
[----:B-1----:R-:W-:Y:S05]  /*5740*/  @!P0 NANOSLEEP.SYNCS 0x989680 ;  /* 0x009896800000895d */ /* 0x002fea0003900000 */
[----:B------:R-:W1:Y:S02]  /*5750*/  @!P0 SYNCS.PHASECHK.TRANS64 P0, [R9+URZ], R4 ;  /* 0x00000004090085a7 */ /* 0x000e64000800007f */
[----:B-1----:R-:W-:Y:S05]  /*5760*/  @!P0 BRA `(.L_x_88) ;  /* 0xfffffffc00f08947 */ /* 0x002fea000383ffff */
[----:B------:R-:W-:Y:S05]  /*5770*/  BRA `(.L_x_115) ;  /* 0xfffffff400147947 */ /* 0x000fea000383ffff */
.L_x_89:
[----:B0-----:R0:W1:Y:S02]  /*5780*/  SYNCS.PHASECHK.TRANS64.TRYWAIT P0, [R6+URZ], R5 ;  /* 0x00000005060075a7 */ /* 0x001064000800017f */
[----:B-1----:R-:W-:Y:S05]  /*5790*/  @!P0 NANOSLEEP.SYNCS 0x989680 ;  /* 0x009896800000895d */ /* 0x002fea0003900000 */
[----:B------:R-:W1:Y:S02]  /*57a0*/  @!P0 SYNCS.PHASECHK.TRANS64 P0, [R6+URZ], R5 ;  /* 0x00000005060085a7 */ /* 0x000e64000800007f */
[----:B-1----:R-:W-:Y:S05]  /*57b0*/  @!P0 BRA `(.L_x_89) ;  /* 0xfffffffc00f08947 */ /* 0x002fea000383ffff */
[----:B------:R-:W-:Y:S05]  /*57c0*/  BRA `(.L_x_116) ;  /* 0xfffffff400247947 */ /* 0x000fea000383ffff */
.L_x_90:
[----:B0-----:R0:W1:Y:S02]  /*57d0*/  SYNCS.PHASECHK.TRANS64.TRYWAIT P0, [R9+URZ], R4 ;  /* 0x00000004090075a7 */ /* 0x001064000800017f */
[----:B-1----:R-:W-:Y:S05]  /*57e0*/  @!P0 NANOSLEEP.SYNCS 0x989680 ;  /* 0x009896800000895d */ /* 0x002fea0003900000 */
[----:B------:R-:W1:Y:S02]  /*57f0*/  @!P0 SYNCS.PHASECHK.TRANS64 P0, [R9+URZ], R4 ;  /* 0x00000004090085a7 */ /* 0x000e64000800007f */
[----:B-1----:R-:W-:Y:S05]  /*5800*/  @!P0 BRA `(.L_x_90) ;  /* 0xfffffffc00f08947 */ /* 0x002fea000383ffff */
[----:B------:R-:W-:Y:S05]  /*5810*/  BRA `(.L_x_117) ;  /* 0xfffffff400347947 */ /* 0x000fea000383ffff */
.L_x_91:
[----:B0-----:R0:W1:Y:S02]  /*5820*/  SYNCS.PHASECHK.TRANS64.TRYWAIT P0, [R6+URZ], R5 ;  /* 0x00000005060075a7 */ /* 0x001064000800017f */
[----:B-1----:R-:W-:Y:S05]  /*5830*/  @!P0 NANOSLEEP.SYNCS 0x989680 ;  /* 0x009896800000895d */ /* 0x002fea0003900000 */
[----:B------:R-:W1:Y:S02]  /*5840*/  @!P0 SYNCS.PHASECHK.TRANS64 P0, [R6+URZ], R5 ;  /* 0x00000005060085a7 */ /* 0x000e64000800007f */
[----:B-1----:R-:W-:Y:S05]  /*5850*/  @!P0 BRA `(.L_x_91) ;  /* 0xfffffffc00f08947 */ /* 0x002fea000383ffff */
[----:B------:R-:W-:Y:S05]  /*5860*/  BRA `(.L_x_118) ;  /* 0xfffffff400447947 */ /* 0x000fea000383ffff */
.L_x_92:
[----:B0-----:R0:W1:Y:S02]  /*5870*/  SYNCS.PHASECHK.TRANS64.TRYWAIT P0, [R9+URZ], R4 ;  /* 0x00000004090075a7 */ /* 0x001064000800017f */
[----:B-1----:R-:W-:Y:S05]  /*5880*/  @!P0 NANOSLEEP.SYNCS 0x989680 ;  /* 0x009896800000895d */ /* 0x002fea0003900000 */
[----:B------:R-:W1:Y:S02]  /*5890*/  @!P0 SYNCS.PHASECHK.TRANS64 P0, [R9+URZ], R4 ;  /* 0x00000004090085a7 */ /* 0x000e64000800007f */
[----:B-1----:R-:W-:Y:S05]  /*58a0*/  @!P0 BRA `(.L_x_92) ;  /* 0xfffffffc00f08947 */ /* 0x002fea000383ffff */
[----:B------:R-:W-:Y:S05]  /*58b0*/  BRA `(.L_x_119) ;  /* 0xfffffff400547947 */ /* 0x000fea000383ffff */
.L_x_93:
[----:B0-----:R0:W1:Y:S02]  /*58c0*/  SYNCS.PHASECHK.TRANS64.TRYWAIT P0, [R6+URZ], R5 ;  /* 0x00000005060075a7 */ /* 0x001064000800017f */
[----:B-1----:R-:W-:Y:S05]  /*58d0*/  @!P0 NANOSLEEP.SYNCS 0x989680 ;  /* 0x009896800000895d */ /* 0x002fea0003900000 */
[----:B------:R-:W1:Y:S02]  /*58e0*/  @!P0 SYNCS.PHASECHK.TRANS64 P0, [R6+URZ], R5 ;  /* 0x00000005060085a7 */ /* 0x000e64000800007f */
[----:B-1----:R-:W-:Y:S05]  /*58f0*/  @!P0 BRA `(.L_x_93) ;  /* 0xfffffffc00f08947 */ /* 0x002fea000383ffff */
[----:B------:R-:W-:Y:S05]  /*5900*/  BRA `(.L_x_120) ;  /* 0xfffffff400647947 */ /* 0x000fea000383ffff */
.L_x_94:
[----:B0-----:R0:W1:Y:S02]  /*5910*/  SYNCS.PHASECHK.TRANS64.TRYWAIT P0, [R9+URZ], R4 ;  /* 0x00000004090075a7 */ /* 0x001064000800017f */
[----:B-1----:R-:W-:Y:S05]  /*5920*/  @!P0 NANOSLEEP.SYNCS 0x989680 ;  /* 0x009896800000895d */ /* 0x002fea0003900000 */
[----:B------:R-:W1:Y:S02]  /*5930*/  @!P0 SYNCS.PHASECHK.TRANS64 P0, [R9+URZ], R4 ;  /* 0x00000004090085a7 */ /* 0x000e64000800007f */
[----:B-1----:R-:W-:Y:S05]  /*5940*/  @!P0 BRA `(.L_x_94) ;  /* 0xfffffffc00f08947 */ /* 0x002fea000383ffff */
[----:B------:R-:W-:Y:S05]  /*5950*/  BRA `(.L_x_121) ;  /* 0xfffffff400747947 */ /* 0x000fea000383ffff */
.L_x_95:
[----:B0-----:R0:W1:Y:S02]  /*5960*/  SYNCS.PHASECHK.TRANS64.TRYWAIT P0, [R6+URZ], R5 ;  /* 0x00000005060075a7 */ /* 0x001064000800017f */
[----:B-1----:R-:W-:Y:S05]  /*5970*/  @!P0 NANOSLEEP.SYNCS 0x989680 ;  /* 0x009896800000895d */ /* 0x002fea0003900000 */
[----:B------:R-:W1:Y:S02]  /*5980*/  @!P0 SYNCS.PHASECHK.TRANS64 P0, [R6+URZ], R5 ;  /* 0x00000005060085a7 */ /* 0x000e64000800007f */
[----:B-1----:R-:W-:Y:S05]  /*5990*/  @!P0 BRA `(.L_x_95) ;  /* 0xfffffffc00f08947 */ /* 0x002fea000383ffff */
[----:B------:R-:W-:Y:S05]  /*59a0*/  BRA `(.L_x_122) ;  /* 0xfffffff400847947 */ /* 0x000fea000383ffff */
.L_x_96:
[----:B0-----:R0:W1:Y:S02]  /*59b0*/  SYNCS.PHASECHK.TRANS64.TRYWAIT P0, [R9+URZ], R4 ;  /* 0x00000004090075a7 */ /* 0x001064000800017f */
[----:B-1----:R-:W-:Y:S05]  /*59c0*/  @!P0 NANOSLEEP.SYNCS 0x989680 ;  /* 0x009896800000895d */ /* 0x002fea0003900000 */
[----:B------:R-:W1:Y:S02]  /*59d0*/  @!P0 SYNCS.PHASECHK.TRANS64 P0, [R9+URZ], R4 ;  /* 0x00000004090085a7 */ /* 0x000e64000800007f */
[----:B-1----:R-:W-:Y:S05]  /*59e0*/  @!P0 BRA `(.L_x_96) ;  /* 0xfffffffc00f08947 */ /* 0x002fea000383ffff */
[----:B------:R-:W-:Y:S05]  /*59f0*/  BRA `(.L_x_123) ;  /* 0xfffffff400947947 */ /* 0x000fea000383ffff */
.L_x_97:
[----:B0-----:R0:W1:Y:S02]  /*5a00*/  SYNCS.PHASECHK.TRANS64.TRYWAIT P0, [R6+URZ], R5 ;  /* 0x00000005060075a7 */ /* 0x001064000800017f */
[----:B-1----:R-:W-:Y:S05]  /*5a10*/  @!P0 NANOSLEEP.SYNCS 0x989680 ;  /* 0x009896800000895d */ /* 0x002fea0003900000 */
[----:B------:R-:W1:Y:S02]  /*5a20*/  @!P0 SYNCS.PHASECHK.TRANS64 P0, [R6+URZ], R5 ;  /* 0x00000005060085a7 */ /* 0x000e64000800007f */
[----:B-1----:R-:W-:Y:S05]  /*5a30*/  @!P0 BRA `(.L_x_97) ;  /* 0xfffffffc00f08947 */ /* 0x002fea000383ffff */
[----:B------:R-:W-:Y:S05]  /*5a40*/  BRA `(.L_x_124) ;  /* 0xfffffff400a47947 */ /* 0x000fea000383ffff */
.L_x_98:
[----:B0-----:R0:W1:Y:S02]  /*5a50*/  SYNCS.PHASECHK.TRANS64.TRYWAIT P0, [R9+URZ], R4 ;  /* 0x00000004090075a7 */ /* 0x001064000800017f */
[----:B-1----:R-:W-:Y:S05]  /*5a60*/  @!P0 NANOSLEEP.SYNCS 0x989680 ;  /* 0x009896800000895d */ /* 0x002fea0003900000 */
[----:B------:R-:W1:Y:S02]  /*5a70*/  @!P0 SYNCS.PHASECHK.TRANS64 P0, [R9+URZ], R4 ;  /* 0x00000004090085a7 */ /* 0x000e64000800007f */
[----:B-1----:R-:W-:Y:S05]  /*5a80*/  @!P0 BRA `(.L_x_98) ;  /* 0xfffffffc00f08947 */ /* 0x002fea000383ffff */
[----:B------:R-:W-:Y:S05]  /*5a90*/  BRA `(.L_x_125) ;  /* 0xfffffff400b47947 */ /* 0x000fea000383ffff */
.L_x_99:
[----:B0-----:R0:W1:Y:S02]  /*5aa0*/  SYNCS.PHASECHK.TRANS64.TRYWAIT P0, [R6+URZ], R5 ;  /* 0x00000005060075a7 */ /* 0x001064000800017f */
[----:B-1----:R-:W-:Y:S05]  /*5ab0*/  @!P0 NANOSLEEP.SYNCS 0x989680 ;  /* 0x009896800000895d */ /* 0x002fea0003900000 */
[----:B------:R-:W1:Y:S02]  /*5ac0*/  @!P0 SYNCS.PHASECHK.TRANS64 P0, [R6+URZ], R5 ;  /* 0x00000005060085a7 */ /* 0x000e64000800007f */
[----:B-1----:R-:W-:Y:S05]  /*5ad0*/  @!P0 BRA `(.L_x_99) ;  /* 0xfffffffc00f08947 */ /* 0x002fea000383ffff */
[----:B------:R-:W-:Y:S05]  /*5ae0*/  BRA `(.L_x_126) ;  /* 0xfffffff400c47947 */ /* 0x000fea000383ffff */
.L_x_100:
[----:B0-----:R0:W1:Y:S02]  /*5af0*/  SYNCS.PHASECHK.TRANS64.TRYWAIT P0, [R9+URZ], R4 ;  /* 0x00000004090075a7 */ /* 0x001064000800017f */
[----:B-1----:R-:W-:Y:S05]  /*5b00*/  @!P0 NANOSLEEP.SYNCS 0x989680 ;  /* 0x009896800000895d */ /* 0x002fea0003900000 */
[----:B------:R-:W1:Y:S02]  /*5b10*/  @!P0 SYNCS.PHASECHK.TRANS64 P0, [R9+URZ], R4 ;  /* 0x00000004090085a7 */ /* 0x000e64000800007f */
[----:B-1----:R-:W-:Y:S05]  /*5b20*/  @!P0 BRA `(.L_x_100) ;  /* 0xfffffffc00f08947 */ /* 0x002fea000383ffff */
[----:B------:R-:W-:Y:S05]  /*5b30*/  BRA `(.L_x_127) ;  /* 0xfffffff400d47947 */ /* 0x000fea000383ffff */
.L_x_101:
[----:B-1----:R1:W2:Y:S02]  /*5b40*/  SYNCS.PHASECHK.TRANS64.TRYWAIT P0, [R6+URZ], R5 ;  /* 0x00000005060075a7 */ /* 0x0022a4000800017f */
[----:B--2---:R-:W-:Y:S05]  /*5b50*/  @!P0 NANOSLEEP.SYNCS 0x989680 ;  /* 0x009896800000895d */ /* 0x004fea0003900000 */
[----:B------:R-:W2:Y:S02]  /*5b60*/  @!P0 SYNCS.PHASECHK.TRANS64 P0, [R6+URZ], R5 ;  /* 0x00000005060085a7 */ /* 0x000ea4000800007f */
[----:B--2---:R-:W-:Y:S05]  /*5b70*/  @!P0 BRA `(.L_x_101) ;  /* 0xfffffffc00f08947 */ /* 0x004fea000383ffff */
[----:B------:R-:W-:Y:S05]  /*5b80*/  BRA `(.L_x_128) ;  /* 0xfffffff400dc7947 */ /* 0x000fea000383ffff */
.L_x_129:
[----:B------:R-:W-:-:S00]  /*5b90*/  BRA `(.L_x_129) ;  /* 0xfffffffc00fc7947 */ /* 0x000fc0000383ffff */
[----:B------:R-:W-:-:S00]  /*5ba0*/  NOP ;  /* 0x0000000000007918 */ /* 0x000fc00000000000 */
        /* <DEDUP_REMOVED lines=13> */
.L_x_130:


//--------------------- .nv.global.init           --------------------------
	.section	.nv.global.init,"aw",@progbits
.nv.global.init:
	.type		$str$22,@object
	.size		$str$22,($str$23 - $str$22)
$str$22:
        /*0000*/ 	.byte	0x6b, 0x5f, 0x74, 0x69, 0x6c, 0x65, 0x5f, 0x63, 0x6f, 0x75, 0x6e, 0x74, 0x20, 0x3e, 0x3d, 0x20
        /*0010*/ 	.byte	0x31, 0x00
	.type		$str$23,@object
	.size		$str$23,(__unnamed_1 - $str$23)
$str$23:
        /*0012*/ 	.byte	0x2f, 0x74, 0x6d, 0x70, 0x2f, 0x63, 0x75, 0x74, 0x6c, 0x61, 0x73, 0x73, 0x5f, 0x73, 0x77, 0x65
        /*0022*/ 	.byte	0x65, 0x70, 0x5f, 0x73, 0x72, 0x63, 0x2f, 0x69, 0x6e, 0x63, 0x6c, 0x75, 0x64, 0x65, 0x2f, 0x63
        /*0032*/ 	.byte	0x75, 0x74, 0x6c, 0x61, 0x73, 0x73, 0x2f, 0x67, 0x65, 0x6d, 0x6d, 0x2f, 0x63, 0x6f, 0x6c, 0x6c
        /*0042*/ 	.byte	0x65, 0x63, 0x74, 0x69, 0x76, 0x65, 0x2f, 0x73, 0x6d, 0x39, 0x30, 0x5f, 0x6d, 0x6d, 0x61, 0x5f
        /*0052*/ 	.byte	0x74, 0x6d, 0x61, 0x5f, 0x67, 0x6d, 0x6d, 0x61, 0x5f, 0x73, 0x73, 0x5f, 0x77, 0x61, 0x72, 0x70
        /*0062*/ 	.byte	0x73, 0x70, 0x65, 0x63, 0x69, 0x61, 0x6c, 0x69, 0x7a, 0x65, 0x64, 0x2e, 0x68, 0x70, 0x70, 0x00
	.type		__unnamed_1,@object
	.size		__unnamed_1,(.L_0 - __unnamed_1)
__unnamed_1:
        /*0072*/ 	.byte	0x76, 0x6f, 0x69, 0x64, 0x20, 0x63, 0x75, 0x74, 0x6c, 0x61, 0x73, 0x73, 0x3a, 0x3a, 0x67, 0x65
        /* <DEDUP_REMOVED lines=179> */
        /*0bb2*/ 	.byte	0x69, 0x74, 0x79, 0x5d, 0x00
.L_0:


//--------------------- .nv.shared._ZN7cutlass13device_kernelINS_4gemm6kernel13GemmUniversalIN4cute5tupleIJiiiiEEENS1_10collective13CollectiveMmaINS1_34MainloopSm90TmaGmmaWarpSpecializedILi18ENS5_IJNS4_1CILi1EEESB_SB_EEENS1_32KernelTmaWarpSpecializedPingpongEEENS5_IJNSA_ILi64EEENSA_ILi32EEESF_EEENS_6half_tENS5_IJlSB_lEEESI_SJ_NS4_8TiledMMAINS4_8MMA_AtomIJNS4_4SM904GMMA25MMA_64x32x16_F32F16F16_SSILNSN_5MajorE0ELSP_0ELNSN_7ScaleInE1ELSQ_1EEEEEENS4_6LayoutISC_NS5_IJNSA_ILi0EEESU_SU_EEEEENS5_IJNS4_10UnderscoreESX_SX_EEEEENS4_13SM90_TMA_LOADENS4_14ComposedLayoutINS4_7SwizzleILi3ELi4ELi3EEENS4_18smem_ptr_flag_bitsILi16EEENST_INS5_IJNSA_ILi8EEESF_EEENS5_IJSF_SB_EEEEEEEvNS4_8identityES10_S1A_vS1B_EENS_8epilogue10collective6detail29Sm90TmaWarpSpecializedAdapterINS1E_15DefaultEpilogueISI_SJ_SJ_NS1D_6thread17LinearCombinationISI_Li1EffLNS1I_9ScaleType4KindE0ELNS_15FloatRoundStyleE2ESI_EENS1_15EpilogueDefaultEEEEEvvEEEEvNT_6ParamsE --------------------------
	.section	.nv.shared._ZN7cutlass13device_kernelINS_4gemm6kernel13GemmUniversalIN4cute5tupleIJiiiiEEENS1_10collective13CollectiveMmaINS1_34MainloopSm90TmaGmmaWarpSpecializedILi18ENS5_IJNS4_1CILi1EEESB_SB_EEENS1_32KernelTmaWarpSpecializedPingpongEEENS5_IJNSA_ILi64EEENSA_ILi32EEESF_EEENS_6half_tENS5_IJlSB_lEEESI_SJ_NS4_8TiledMMAINS4_8MMA_AtomIJNS4_4SM904GMMA25MMA_64x32x16_F32F16F16_SSILNSN_5MajorE0ELSP_0ELNSN_7ScaleInE1ELSQ_1EEEEEENS4_6LayoutISC_NS5_IJNSA_ILi0EEESU_SU_EEEEENS5_IJNS4_10UnderscoreESX_SX_EEEEENS4_13SM90_TMA_LOADENS4_14ComposedLayoutINS4_7SwizzleILi3ELi4ELi3EEENS4_18smem_ptr_flag_bitsILi16EEENST_INS5_IJNSA_ILi8EEESF_EEENS5_IJSF_SB_EEEEEEEvNS4_8identityES10_S1A_vS1B_EENS_8epilogue10collective6detail29Sm90TmaWarpSpecializedAdapterINS1E_15DefaultEpilogueISI_SJ_SJ_NS1D_6thread17LinearCombinationISI_Li1EffLNS1I_9ScaleType4KindE0ELNS_15FloatRoundStyleE2ESI_EENS1_15EpilogueDefaultEEEEEvvEEEEvNT_6ParamsE,"aw",@nobits
	.sectionflags	@""
	.align	16
	.zero		1024


//--------------------- .nv.shared.reserved.0     --------------------------
	.section	.nv.shared.reserved.0,"aw",@nobits
	.weak		__nv_reservedSMEM_offset_0_alias
	.size		__nv_reservedSMEM_offset_0_alias, 0, 0
	.other		__nv_reservedSMEM_offset_0_alias,@"STO_CUDA_RESERVED_SHARED STV_DEFAULT"
__nv_reservedSMEM_offset_0_alias:
	.zero		0


//--------------------- .nv.global                --------------------------
	.section	.nv.global,"aw",@nobits
.nv.global:
	.type		_ZN39_INTERNAL_4f388422_4_k_cu_b1a950ec_56844cute1_E,@object
	.size		_ZN39_INTERNAL_4f388422_4_k_cu_b1a950ec_56844cute1_E,(_ZN39_INTERNAL_4f388422_4_k_cu_b1a950ec_56844cuda3std3__45__cpo6cbeginE - _ZN39_INTERNAL_4f388422_4_k_cu_b1a950ec_56844cute1_E)
_ZN39_INTERNAL_4f388422_4_k_cu_b1a950ec_56844cute1_E:
	.zero		1
	.type		_ZN39_INTERNAL_4f388422_4_k_cu_b1a950ec_56844cuda3std3__45__cpo6cbeginE,@object
	.size		_ZN39_INTERNAL_4f388422_4_k_cu_b1a950ec_56844cuda3std3__45__cpo6cbeginE,(_ZN39_INTERNAL_4f388422_4_k_cu_b1a950ec_56844cuda3std3__48in_placeE - _ZN39_INTERNAL_4f388422_4_k_cu_b1a950ec_56844cuda3std3__45__cpo6cbeginE)
_ZN39_INTERNAL_4f388422_4_k_cu_b1a950ec_56844cuda3std3__45__cpo6cbeginE:
	.zero		1
	.type		_ZN39_INTERNAL_4f388422_4_k_cu_b1a950ec_56844cuda3std3__48in_placeE,@object
	.size		_ZN39_INTERNAL_4f388422_4_k_cu_b1a950ec_56844cuda3std3__48in_placeE,(_ZN39_INTERNAL_4f388422_4_k_cu_b1a950ec_56844cuda3std6ranges3__45__cpo9iter_moveE - _ZN39_INTERNAL_4f388422_4_k_cu_b1a950ec_56844cuda3std3__48in_placeE)
_ZN39_INTERNAL_4f388422_4_k_cu_b1a950ec_56844cuda3std3__48in_placeE:
	.zero		1
	.type		_ZN39_INTERNAL_4f388422_4_k_cu_b1a950ec_56844cuda3std6ranges3__45__cpo9iter_moveE,@object
	.size		_ZN39_INTERNAL_4f388422_4_k_cu_b1a950ec_56844cuda3std6ranges3__45__cpo9iter_moveE,(_ZN39_INTERNAL_4f388422_4_k_cu_b1a950ec_56844cuda3std3__45__cpo5beginE - _ZN39_INTERNAL_4f388422_4_k_cu_b1a950ec_56844cuda3std6ranges3__45__cpo9iter_moveE)
_ZN39_INTERNAL_4f388422_4_k_cu_b1a950ec_56844cuda3std6ranges3__45__cpo9iter_moveE:
	.zero		1
	.type		_ZN39_INTERNAL_4f388422_4_k_cu_b1a950ec_56844cuda3std3__45__cpo5beginE,@object
	.size		_ZN39_INTERNAL_4f388422_4_k_cu_b1a950ec_56844cuda3std3__45__cpo5beginE,(_ZN39_INTERNAL_4f388422_4_k_cu_b1a950ec_56844cuda3std3__441_GLOBAL__N__4f388422_4_k_cu_b1a950ec_56846ignoreE - _ZN39_INTERNAL_4f388422_4_k_cu_b1a950ec_56844cuda3std3__45__cpo5beginE)
_ZN39_INTERNAL_4f388422_4_k_cu_b1a950ec_56844cuda3std3__45__cpo5beginE:
	.zero		1
	.type		_ZN39_INTERNAL_4f388422_4_k_cu_b1a950ec_56844cuda3std3__441_GLOBAL__N__4f388422_4_k_cu_b1a950ec_56846ignoreE,@object
	.size		_ZN39_INTERNAL_4f388422_4_k_cu_b1a950ec_56844cuda3std3__441_GLOBAL__N__4f388422_4_k_cu_b1a950ec_56846ignoreE,(_ZN39_INTERNAL_4f388422_4_k_cu_b1a950ec_56844cute7productE - _ZN39_INTERNAL_4f388422_4_k_cu_b1a950ec_56844cuda3std3__441_GLOBAL__N__4f388422_4_k_cu_b1a950ec_56846ignoreE)
_ZN39_INTERNAL_4f388422_4_k_cu_b1a950ec_56844cuda3std3__441_GLOBAL__N__4f388422_4_k_cu_b1a950ec_56846ignoreE:
	.zero		1
	.type		_ZN39_INTERNAL_4f388422_4_k_cu_b1a950ec_56844cute7productE,@object
	.size		_ZN39_INTERNAL_4f388422_4_k_cu_b1a950ec_56844cute7productE,(_ZN39_INTERNAL_4f388422_4_k_cu_b1a950ec_56844cuda3std3__45__cpo3endE - _ZN39_INTERNAL_4f388422_4_k_cu_b1a950ec_56844cute7productE)
_ZN39_INTERNAL_4f388422_4_k_cu_b1a950ec_56844cute7productE:
	.zero		1
	.type		_ZN39_INTERNAL_4f388422_4_k_cu_b1a950ec_56844cuda3std3__45__cpo3endE,@object
	.size		_ZN39_INTERNAL_4f388422_4_k_cu_b1a950ec_56844cuda3std3__45__cpo3endE,(_ZN39_INTERNAL_4f388422_4_k_cu_b1a950ec_56844cuda3std3__419piecewise_constructE - _ZN39_INTERNAL_4f388422_4_k_cu_b1a950ec_56844cuda3std3__45__cpo3endE)
_ZN39_INTERNAL_4f388422_4_k_cu_b1a950ec_56844cuda3std3__45__cpo3endE:
	.zero		1
	.type		_ZN39_INTERNAL_4f388422_4_k_cu_b1a950ec_56844cuda3std3__419piecewise_constructE,@object
	.size		_ZN39_INTERNAL_4f388422_4_k_cu_b1a950ec_56844cuda3std3__419piecewise_constructE,(_ZN39_INTERNAL_4f388422_4_k_cu_b1a950ec_56844cuda3std3__45__cpo4cendE - _ZN39_INTERNAL_4f388422_4_k_cu_b1a950ec_56844cuda3std3__419piecewise_constructE)
_ZN39_INTERNAL_4f388422_4_k_cu_b1a950ec_56844cuda3std3__419piecewise_constructE:
	.zero		1
	.type		_ZN39_INTERNAL_4f388422_4_k_cu_b1a950ec_56844cuda3std3__45__cpo4cendE,@object
	.size		_ZN39_INTERNAL_4f388422_4_k_cu_b1a950ec_56844cuda3std3__45__cpo4cendE,(_ZN39_INTERNAL_4f388422_4_k_cu_b1a950ec_56844cuda3std6ranges3__45__cpo4swapE - _ZN39_INTERNAL_4f388422_4_k_cu_b1a950ec_56844cuda3std3__45__cpo4cendE)
_ZN39_INTERNAL_4f388422_4_k_cu_b1a950ec_56844cuda3std3__45__cpo4cendE:
	.zero		1
	.type		_ZN39_INTERNAL_4f388422_4_k_cu_b1a950ec_56844cuda3std6ranges3__45__cpo4swapE,@object
	.size		_ZN39_INTERNAL_4f388422_4_k_cu_b1a950ec_56844cuda3std6ranges3__45__cpo4swapE,(.L_8 - _ZN39_INTERNAL_4f388422_4_k_cu_b1a950ec_56844cuda3std6ranges3__45__cpo4swapE)
_ZN39_INTERNAL_4f388422_4_k_cu_b1a950ec_56844cuda3std6ranges3__45__cpo4swapE:
	.zero		1
.L_8:


//--------------------- .nv.constant0._ZN7cutlass13device_kernelINS_4gemm6kernel13GemmUniversalIN4cute5tupleIJiiiiEEENS1_10collective13CollectiveMmaINS1_34MainloopSm90TmaGmmaWarpSpecializedILi18ENS5_IJNS4_1CILi1EEESB_SB_EEENS1_32KernelTmaWarpSpecializedPingpongEEENS5_IJNSA_ILi64EEENSA_ILi32EEESF_EEENS_6half_tENS5_IJlSB_lEEESI_SJ_NS4_8TiledMMAINS4_8MMA_AtomIJNS4_4SM904GMMA25MMA_64x32x16_F32F16F16_SSILNSN_5MajorE0ELSP_0ELNSN_7ScaleInE1ELSQ_1EEEEEENS4_6LayoutISC_NS5_IJNSA_ILi0EEESU_SU_EEEEENS5_IJNS4_10UnderscoreESX_SX_EEEEENS4_13SM90_TMA_LOADENS4_14ComposedLayoutINS4_7SwizzleILi3ELi4ELi3EEENS4_18smem_ptr_flag_bitsILi16EEENST_INS5_IJNSA_ILi8EEESF_EEENS5_IJSF_SB_EEEEEEEvNS4_8identityES10_S1A_vS1B_EENS_8epilogue10collective6detail29Sm90TmaWarpSpecializedAdapterINS1E_15DefaultEpilogueISI_SJ_SJ_NS1D_6thread17LinearCombinationISI_Li1EffLNS1I_9ScaleType4KindE0ELNS_15FloatRoundStyleE2ESI_EENS1_15EpilogueDefaultEEEEEvvEEEEvNT_6ParamsE --------------------------
	.section	.nv.constant0._ZN7cutlass13device_kernelINS_4gemm6kernel13GemmUniversalIN4cute5tupleIJiiiiEEENS1_10collective13CollectiveMmaINS1_34MainloopSm90TmaGmmaWarpSpecializedILi18ENS5_IJNS4_1CILi1EEESB_SB_EEENS1_32KernelTmaWarpSpecializedPingpongEEENS5_IJNSA_ILi64EEENSA_ILi32EEESF_EEENS_6half_tENS5_IJlSB_lEEESI_SJ_NS4_8TiledMMAINS4_8MMA_AtomIJNS4_4SM904GMMA25MMA_64x32x16_F32F16F16_SSILNSN_5MajorE0ELSP_0ELNSN_7ScaleInE1ELSQ_1EEEEEENS4_6LayoutISC_NS5_IJNSA_ILi0EEESU_SU_EEEEENS5_IJNS4_10UnderscoreESX_SX_EEEEENS4_13SM90_TMA_LOADENS4_14ComposedLayoutINS4_7SwizzleILi3ELi4ELi3EEENS4_18smem_ptr_flag_bitsILi16EEENST_INS5_IJNSA_ILi8EEESF_EEENS5_IJSF_SB_EEEEEEEvNS4_8identityES10_S1A_vS1B_EENS_8epilogue10collective6detail29Sm90TmaWarpSpecializedAdapterINS1E_15DefaultEpilogueISI_SJ_SJ_NS1D_6thread17LinearCombinationISI_Li1EffLNS1I_9ScaleType4KindE0ELNS_15FloatRoundStyleE2ESI_EENS1_15EpilogueDefaultEEEEEvvEEEEvNT_6ParamsE,"a",@progbits
	.sectionflags	@""
	.align	4
.nv.constant0._ZN7cutlass13device_kernelINS_4gemm6kernel13GemmUniversalIN4cute5tupleIJiiiiEEENS1_10collective13CollectiveMmaINS1_34MainloopSm90TmaGmmaWarpSpecializedILi18ENS5_IJNS4_1CILi1EEESB_SB_EEENS1_32KernelTmaWarpSpecializedPingpongEEENS5_IJNSA_ILi64EEENSA_ILi32EEESF_EEENS_6half_tENS5_IJlSB_lEEESI_SJ_NS4_8TiledMMAINS4_8MMA_AtomIJNS4_4SM904GMMA25MMA_64x32x16_F32F16F16_SSILNSN_5MajorE0ELSP_0ELNSN_7ScaleInE1ELSQ_1EEEEEENS4_6LayoutISC_NS5_IJNSA_ILi0EEESU_SU_EEEEENS5_IJNS4_10UnderscoreESX_SX_EEEEENS4_13SM90_TMA_LOADENS4_14ComposedLayoutINS4_7SwizzleILi3ELi4ELi3EEENS4_18smem_ptr_flag_bitsILi16EEENST_INS5_IJNSA_ILi8EEESF_EEENS5_IJSF_SB_EEEEEEEvNS4_8identityES10_S1A_vS1B_EENS_8epilogue10collective6detail29Sm90TmaWarpSpecializedAdapterINS1E_15DefaultEpilogueISI_SJ_SJ_NS1D_6thread17LinearCombinationISI_Li1EffLNS1I_9ScaleType4KindE0ELNS_15FloatRoundStyleE2ESI_EENS1_15EpilogueDefaultEEEEEvvEEEEvNT_6ParamsE:
	.zero		1664


//--------------------- SYMBOLS --------------------------

	.type		.nv.reservedSmem.offset0,@object
	.size		.nv.reservedSmem.offset0,0x4
	.type		__assertfail,@function
